	.target	sm_90a

	.elftype	@"ET_EXEC"


//--------------------- .note.nv.tkinfo           --------------------------
	.section	.note.nv.tkinfo,"",@"SHT_NOTE"
	.sectionflags	@"SHF_NOTE_NV_TKINFO"
	.tkinfo
        /*0018*/ 	.word	0x00000002
        /*0030*/ 	.string	""
        /*0030*/ 	.string	"ptxas"
        /*0030*/ 	.string	"Cuda compilation tools, release 13.0, V13.0.88"
        /*0030*/ 	.string	"Build cuda_13.0.r13.0/compiler.36424714_0"
        /*0030*/ 	.string	"-v  -suppress-debug-info  -lineinfo  -arch sm_90a "



//--------------------- .note.nv.cuinfo           --------------------------
	.section	.note.nv.cuinfo,"",@"SHT_NOTE"
	.sectionflags	@"SHF_NOTE_NV_CUINFO"
        /*0018*/ 	.short	0x0002
        /*001a*/ 	.short	0x005a
        /*001c*/ 	.short	0x0082
	.zero		2


//--------------------- .nv.info                  --------------------------
	.section	.nv.info,"",@"SHT_CUDA_INFO"
	.align	4


	//----- nvinfo : EIATTR_REGCOUNT
	.align		4
        /*0000*/ 	.byte	0x04, 0x2f
        /*0002*/ 	.short	(.L_1 - .L_0)
	.align		4
.L_0:
        /*0004*/ 	.word	index@(gluon_wgmma)
        /*0008*/ 	.word	0x0000005a


	//----- nvinfo : EIATTR_FRAME_SIZE
	.align		4
.L_1:
        /*000c*/ 	.byte	0x04, 0x11
        /*000e*/ 	.short	(.L_3 - .L_2)
	.align		4
.L_2:
        /*0010*/ 	.word	index@(gluon_wgmma)
        /*0014*/ 	.word	0x00000000


	//----- nvinfo : EIATTR_MIN_STACK_SIZE
	.align		4
.L_3:
        /*0018*/ 	.byte	0x04, 0x12
        /*001a*/ 	.short	(.L_5 - .L_4)
	.align		4
.L_4:
        /*001c*/ 	.word	index@(gluon_wgmma)
        /*0020*/ 	.word	0x00000000
.L_5:


//--------------------- .nv.compat                --------------------------
	.section	.nv.compat,"",@"SHT_CUDA_COMPAT_INFO"
	.align	4
        /*0000*/ 	.byte	0x02, 0x09, 0x01, 0x00, 0x02, 0x02, 0x04, 0x00, 0x02, 0x05, 0x05, 0x00, 0x03, 0x07, 0x01, 0x01
        /*0010*/ 	.byte	0x02, 0x03, 0x03, 0x00, 0x02, 0x06, 0x01, 0x00, 0x04, 0x0b, 0x08, 0x00, 0x00, 0x00, 0x00, 0x00
        /*0020*/ 	.byte	0x00, 0x00, 0x00, 0x00


//--------------------- .nv.info.gluon_wgmma      --------------------------
	.section	.nv.info.gluon_wgmma,"",@"SHT_CUDA_INFO"
	.sectionflags	@""
	.align	4


	//----- nvinfo : EIATTR_CUDA_API_VERSION
	.align		4
        /*0000*/ 	.byte	0x04, 0x37
        /*0002*/ 	.short	(.L_7 - .L_6)
.L_6:
        /*0004*/ 	.word	0x00000082


	//----- nvinfo : EIATTR_KPARAM_INFO
	.align		4
.L_7:
        /*0008*/ 	.byte	0x04, 0x17
        /*000a*/ 	.short	(.L_9 - .L_8)
.L_8:
        /*000c*/ 	.word	0x00000000
        /*0010*/ 	.short	0x000a
        /*0012*/ 	.short	0x0048
        /*0014*/ 	.byte	0x00, 0xf4, 0x21, 0x00


	//----- nvinfo : EIATTR_KPARAM_INFO
	.align		4
.L_9:
        /*0018*/ 	.byte	0x04, 0x17
        /*001a*/ 	.short	(.L_11 - .L_10)
.L_10:
        /*001c*/ 	.word	0x00000000
        /*0020*/ 	.short	0x0009
        /*0022*/ 	.short	0x0040
        /*0024*/ 	.byte	0x00, 0xf4, 0x21, 0x00


	//----- nvinfo : EIATTR_KPARAM_INFO
	.align		4
.L_11:
        /*0028*/ 	.byte	0x04, 0x17
        /*002a*/ 	.short	(.L_13 - .L_12)
.L_12:
        /*002c*/ 	.word	0x00000000
        /*0030*/ 	.short	0x0008
        /*0032*/ 	.short	0x0038
        /*0034*/ 	.byte	0x00, 0xf0, 0x21, 0x00


	//----- nvinfo : EIATTR_KPARAM_INFO
	.align		4
.L_13:
        /*0038*/ 	.byte	0x04, 0x17
        /*003a*/ 	.short	(.L_15 - .L_14)
.L_14:
        /*003c*/ 	.word	0x00000000
        /*0040*/ 	.short	0x0007
        /*0042*/ 	.short	0x0030
        /*0044*/ 	.byte	0x00, 0xf0, 0x21, 0x00


	//----- nvinfo : EIATTR_KPARAM_INFO
	.align		4
.L_15:
        /*0048*/ 	.byte	0x04, 0x17
        /*004a*/ 	.short	(.L_17 - .L_16)
.L_16:
        /*004c*/ 	.word	0x00000000
        /*0050*/ 	.short	0x0006
        /*0052*/ 	.short	0x0028
        /*0054*/ 	.byte	0x00, 0xf0, 0x21, 0x00


	//----- nvinfo : EIATTR_KPARAM_INFO
	.align		4
.L_17:
        /*0058*/ 	.byte	0x04, 0x17
        /*005a*/ 	.short	(.L_19 - .L_18)
.L_18:
        /*005c*/ 	.word	0x00000000
        /*0060*/ 	.short	0x0005
        /*0062*/ 	.short	0x0020
        /*0064*/ 	.byte	0x00, 0xf0, 0x11, 0x00


	//----- nvinfo : EIATTR_KPARAM_INFO
	.align		4
.L_19:
        /*0068*/ 	.byte	0x04, 0x17
        /*006a*/ 	.short	(.L_21 - .L_20)
.L_20:
        /*006c*/ 	.word	0x00000000
        /*0070*/ 	.short	0x0004
        /*0072*/ 	.short	0x001c
        /*0074*/ 	.byte	0x00, 0xf0, 0x11, 0x00


	//----- nvinfo : EIATTR_KPARAM_INFO
	.align		4
.L_21:
        /*0078*/ 	.byte	0x04, 0x17
        /*007a*/ 	.short	(.L_23 - .L_22)
.L_22:
        /*007c*/ 	.word	0x00000000
        /*0080*/ 	.short	0x0003
        /*0082*/ 	.short	0x0018
        /*0084*/ 	.byte	0x00, 0xf0, 0x11, 0x00


	//----- nvinfo : EIATTR_KPARAM_INFO
	.align		4
.L_23:
        /*0088*/ 	.byte	0x04, 0x17
        /*008a*/ 	.short	(.L_25 - .L_24)
.L_24:
        /*008c*/ 	.word	0x00000000
        /*0090*/ 	.short	0x0002
        /*0092*/ 	.short	0x0010
        /*0094*/ 	.byte	0x00, 0xf4, 0x21, 0x00


	//----- nvinfo : EIATTR_KPARAM_INFO
	.align		4
.L_25:
        /*0098*/ 	.byte	0x04, 0x17
        /*009a*/ 	.short	(.L_27 - .L_26)
.L_26:
        /*009c*/ 	.word	0x00000000
        /*00a0*/ 	.short	0x0001
        /*00a2*/ 	.short	0x0008
        /*00a4*/ 	.byte	0x00, 0xf4, 0x21, 0x00


	//----- nvinfo : EIATTR_KPARAM_INFO
	.align		4
.L_27:
        /*00a8*/ 	.byte	0x04, 0x17
        /*00aa*/ 	.short	(.L_29 - .L_28)
.L_28:
        /*00ac*/ 	.word	0x00000000
        /*00b0*/ 	.short	0x0000
        /*00b2*/ 	.short	0x0000
        /*00b4*/ 	.byte	0x00, 0xf4, 0x21, 0x00


	//----- nvinfo : EIATTR_SPARSE_MMA_MASK
	.align		4
.L_29:
        /*00b8*/ 	.byte	0x03, 0x50
        /*00ba*/ 	.short	0x0000


	//----- nvinfo : EIATTR_MAXREG_COUNT
	.align		4
        /*00bc*/ 	.byte	0x03, 0x1b
        /*00be*/ 	.short	0x00ff


	//----- nvinfo : EIATTR_NUM_BARRIERS
	.align		4
        /*00c0*/ 	.byte	0x02, 0x4c
        /*00c2*/ 	.byte	0x01
	.zero		1


	//----- nvinfo : EIATTR_MERCURY_ISA_VERSION
	.align		4
        /*00c4*/ 	.byte	0x03, 0x5f
        /*00c6*/ 	.short	0x0101


	//----- nvinfo : EIATTR_INT_WARP_WIDE_INSTR_OFFSETS
	.align		4
        /*00c8*/ 	.byte	0x04, 0x31
        /*00ca*/ 	.short	(.L_31 - .L_30)


	//   ....[0]....
.L_30:
        /*00cc*/ 	.word	0x00001450


	//   ....[1]....
        /*00d0*/ 	.word	0x00001470


	//   ....[2]....
        /*00d4*/ 	.word	0x00001480


	//   ....[3]....
        /*00d8*/ 	.word	0x00001490


	//   ....[4]....
        /*00dc*/ 	.word	0x000015a0


	//   ....[5]....
        /*00e0*/ 	.word	0x00001980


	//   ....[6]....
        /*00e4*/ 	.word	0x00001990


	//   ....[7]....
        /*00e8*/ 	.word	0x00001a10


	//   ....[8]....
        /*00ec*/ 	.word	0x00001a20


	//   ....[9]....
        /*00f0*/ 	.word	0x000020a0


	//   ....[10]....
        /*00f4*/ 	.word	0x000020c0


	//----- nvinfo : EIATTR_COOP_GROUP_MASK_REGIDS
	.align		4
.L_31:
        /*00f8*/ 	.byte	0x04, 0x29
        /*00fa*/ 	.short	(.L_33 - .L_32)


	//   ....[0]....
.L_32:
        /*00fc*/ 	.word	0xffffffff


	//   ....[1]....
        /*0100*/ 	.word	0xffffffff


	//   ....[2]....
        /*0104*/ 	.word	0xffffffff


	//----- nvinfo : EIATTR_COOP_GROUP_INSTR_OFFSETS
	.align		4
.L_33:
        /*0108*/ 	.byte	0x04, 0x28
        /*010a*/ 	.short	(.L_35 - .L_34)


	//   ....[0]....
.L_34:
        /*010c*/ 	.word	0x00000160


	//   ....[1]....
        /*0110*/ 	.word	0x00000720


	//   ....[2]....
        /*0114*/ 	.word	0x00000cd0


	//----- nvinfo : EIATTR_MBARRIER_INSTR_OFFSETS
	.align		4
.L_35:
        /*0118*/ 	.byte	0x04, 0x39
        /*011a*/ 	.short	(.L_37 - .L_36)


	//   ....[0]....
.L_36:
        /*011c*/ 	.word	0x000015e0
        /*0120*/ 	.word	0x000000ff
        /*0124*/ 	.word	0x00050000
        /*0128*/ 	.short	0x0100
        /*012a*/ 	.byte	0x24
	.zero		1


	//   ....[1]....
        /*012c*/ 	.word	0x00001610
        /*0130*/ 	.word	0x000000ff
        /*0134*/ 	.word	0x00050008
        /*0138*/ 	.short	0x0100
        /*013a*/ 	.byte	0x24
	.zero		1


	//   ....[2]....
        /*013c*/ 	.word	0x00001630
        /*0140*/ 	.word	0x000000ff
        /*0144*/ 	.word	0x00050010
        /*0148*/ 	.short	0x0100
        /*014a*/ 	.byte	0x24
	.zero		1


	//   ....[3]....
        /*014c*/ 	.word	0x00001660
        /*0150*/ 	.word	0x000000ff
        /*0154*/ 	.word	0x00050018
        /*0158*/ 	.short	0x0100
        /*015a*/ 	.byte	0x24
	.zero		1


	//   ....[4]....
        /*015c*/ 	.word	0x00001ad0
        /*0160*/ 	.word	0x000000ff
        /*0164*/ 	.word	0x00050000
        /*0168*/ 	.short	0x010a
        /*016a*/ 	.byte	0x15
	.zero		1


	//   ....[5]....
        /*016c*/ 	.word	0x00002000
        /*0170*/ 	.word	0x000000ff
        /*0174*/ 	.word	0x00050000
        /*0178*/ 	.short	0x0108
        /*017a*/ 	.byte	0x24
	.zero		1


	//   ....[6]....
        /*017c*/ 	.word	0x00002160
        /*0180*/ 	.word	0x000000ff
        /*0184*/ 	.word	0x00050008
        /*0188*/ 	.short	0x0108
        /*018a*/ 	.byte	0x24
	.zero		1


	//   ....[7]....
        /*018c*/ 	.word	0x00002240
        /*0190*/ 	.word	0x000000ff
        /*0194*/ 	.word	0x00050010
        /*0198*/ 	.short	0x0108
        /*019a*/ 	.byte	0x24
	.zero		1


	//   ....[8]....
        /*019c*/ 	.word	0x000022c0
        /*01a0*/ 	.word	0x000000ff
        /*01a4*/ 	.word	0x00050018
        /*01a8*/ 	.short	0x0108
        /*01aa*/ 	.byte	0x24
	.zero		1


	//   ....[9]....
        /*01ac*/ 	.word	0x000023d0
        /*01b0*/ 	.word	0x000000ff
        /*01b4*/ 	.word	0x00050000
        /*01b8*/ 	.short	0x010a
        /*01ba*/ 	.byte	0x15
	.zero		1


	//----- nvinfo : EIATTR_NUM_MBARRIERS
	.align		4
.L_37:
        /*01bc*/ 	.byte	0x03, 0x38
        /*01be*/ 	.short	0x0004


	//----- nvinfo : EIATTR_EXIT_INSTR_OFFSETS
	.align		4
        /*01c0*/ 	.byte	0x04, 0x1c
        /*01c2*/ 	.short	(.L_39 - .L_38)


	//   ....[0]....
.L_38:
        /*01c4*/ 	.word	0x000023c0


	//----- nvinfo : EIATTR_REQNTID
	.align		4
.L_39:
        /*01c8*/ 	.byte	0x04, 0x10
        /*01ca*/ 	.short	(.L_41 - .L_40)
.L_40:
        /*01cc*/ 	.word	0x00000100
        /*01d0*/ 	.word	0x00000001
        /*01d4*/ 	.word	0x00000001


	//----- nvinfo : EIATTR_CRS_STACK_SIZE
	.align		4
.L_41:
        /*01d8*/ 	.byte	0x04, 0x1e
        /*01da*/ 	.short	(.L_43 - .L_42)
.L_42:
        /*01dc*/ 	.word	0x00000000


	//----- nvinfo : EIATTR_CBANK_PARAM_SIZE
	.align		4
.L_43:
        /*01e0*/ 	.byte	0x03, 0x19
        /*01e2*/ 	.short	0x0050


	//----- nvinfo : EIATTR_PARAM_CBANK
	.align		4
        /*01e4*/ 	.byte	0x04, 0x0a
        /*01e6*/ 	.short	(.L_45 - .L_44)
	.align		4
.L_44:
        /*01e8*/ 	.word	index@(.nv.constant0.gluon_wgmma)
        /*01ec*/ 	.short	0x0210
        /*01ee*/ 	.short	0x0050


	//----- nvinfo : EIATTR_SW_WAR
	.align		4
.L_45:
        /*01f0*/ 	.byte	0x04, 0x36
        /*01f2*/ 	.short	(.L_47 - .L_46)
.L_46:
        /*01f4*/ 	.word	0x00000008
.L_47:


//--------------------- .nv.callgraph             --------------------------
	.section	.nv.callgraph,"",@"SHT_CUDA_CALLGRAPH"
	.align	4
	.sectionentsize	8
	.align		4
        /*0000*/ 	.word	0x00000000
	.align		4
        /*0004*/ 	.word	0xffffffff
	.align		4
        /*0008*/ 	.word	0x00000000
	.align		4
        /*000c*/ 	.word	0xfffffffe
	.align		4
        /*0010*/ 	.word	0x00000000
	.align		4
        /*0014*/ 	.word	0xfffffffd
	.align		4
        /*0018*/ 	.word	0x00000000
	.align		4
        /*001c*/ 	.word	0xfffffffc


//--------------------- .text.gluon_wgmma         --------------------------
	.section	.text.gluon_wgmma,"ax",@progbits
	.align	128
        .global         gluon_wgmma
        .type           gluon_wgmma,@function
        .size           gluon_wgmma,(.L_x_52 - gluon_wgmma)
        .other          gluon_wgmma,@"STO_CUDA_ENTRY STV_DEFAULT"
gluon_wgmma:
.text.gluon_wgmma:
[----:B------:R-:W-:Y:S01]  /*0000*/  LDC R1, c[0x0][0x28] ;  /* 0x00000a00ff017b82 */ /* 0x000fe20000000800 */
[----:B------:R-:W1:Y:S07]  /*0010*/  S2R R0, SR_TID.X ;  /* 0x0000000000007919 */ /* 0x000e6e0000002100 */
[----:B------:R-:W2:Y:S01]  /*0020*/  S2UR UR4, SR_CgaCtaId ;  /* 0x00000000000479c3 */ /* 0x000ea20000008800 */
[----:B------:R-:W-:Y:S01]  /*0030*/  UMOV UR36, 0x400 ;  /* 0x0000040000247882 */ /* 0x000fe20000000000 */
[----:B------:R-:W-:Y:S01]  /*0040*/  ULDC UR6, c[0x0][0xc] ;  /* 0x0000030000067ab9 */ /* 0x000fe20000000800 */
[----:B------:R-:W-:Y:S01]  /*0050*/  ULDC.64 UR38, c[0x0][0x250] ;  /* 0x0000940000267ab9 */ /* 0x000fe20000000a00 */
[----:B------:R-:W-:Y:S01]  /*0060*/  UMOV UR55, URZ ;  /* 0x0000003f00377c82 */ /* 0x000fe20008000000 */
[----:B------:R-:W-:Y:S03]  /*0070*/  BSSY B0, `(.L_x_0) ;  /* 0x000001e000007945 */ /* 0x000fe60003800000 */
[----:B------:R-:W3:Y:S08]  /*0080*/  LDC R3, c[0x0][0x228] ;  /* 0x00008a00ff037b82 */ /* 0x000ef00000000800 */
[----:B------:R-:W4:Y:S08]  /*0090*/  LDC R10, c[0x0][0x230] ;  /* 0x00008c00ff0a7b82 */ /* 0x000f300000000800 */
[----:B------:R-:W-:Y:S01]  /*00a0*/  S2UR UR53, SR_CTAID.Y ;  /* 0x00000000003579c3 */ /* 0x000fe20000002600 */
[----:B--2---:R-:W-:-:S03]  /*00b0*/  ULEA UR36, UR4, UR36, 0x18 ;  /* 0x0000002404247291 */ /* 0x004fc6000f8ec03f */
[----:B------:R-:W-:Y:S01]  /*00c0*/  ULDC UR4, c[0x0][0x10] ;  /* 0x0000040000047ab9 */ /* 0x000fe20000000800 */
[----:B-1----:R-:W-:-:S03]  /*00d0*/  LOP3.LUT R2, R0, 0xff, RZ, 0xc0, !PT ;  /* 0x000000ff00027812 */ /* 0x002fc600078ec0ff */
[----:B------:R-:W1:Y:S01]  /*00e0*/  S2UR UR5, SR_CTAID.Z ;  /* 0x00000000000579c3 */ /* 0x000e620000002700 */
[----:B---3--:R-:W-:Y:S01]  /*00f0*/  VIADD R3, R3, 0xffffffff ;  /* 0xffffffff03037836 */ /* 0x008fe20000000000 */
[C---:B------:R-:W-:Y:S02]  /*0100*/  ISETP.GE.U32.AND P0, PT, R2.reuse, 0x20, PT ;  /* 0x000000200200780c */ /* 0x040fe40003f06070 */
[C---:B------:R-:W-:Y:S02]  /*0110*/  ISETP.NE.U32.AND P2, PT, R2.reuse, RZ, PT ;  /* 0x000000ff0200720c */ /* 0x040fe40003f45070 */
[----:B------:R-:W-:Y:S02]  /*0120*/  LEA R11, R2, UR36, 0x2 ;  /* 0x00000024020b7c11 */ /* 0x000fe4000f8e10ff */
[----:B------:R-:W2:Y:S01]  /*0130*/  S2UR UR54, SR_CTAID.X ;  /* 0x00000000003679c3 */ /* 0x000ea20000002500 */
[----:B----4-:R-:W-:-:S06]  /*0140*/  VIADD R12, R10, 0xffffffff ;  /* 0xffffffff0a0c7836 */ /* 0x010fcc0000000000 */
[----:B------:R3:W-:Y:S01]  /*0150*/  @!P0 STS [R11], RZ ;  /* 0x000000ff0b008388 */ /* 0x0007e20000000800 */
[----:B------:R-:W-:-:S03]  /*0160*/  NOP ;  /* 0x0000000000007918 */ /* 0x000fc60000000000 */
[----:B------:R3:W-:Y:S01]  /*0170*/  @!P2 STS [UR36+0x24], R3 ;  /* 0x00002403ff00a988 */ /* 0x0007e20008000824 */
[----:B-1----:R-:W-:-:S03]  /*0180*/  UIMAD UR4, UR5, UR4, UR53 ;  /* 0x00000004050472a4 */ /* 0x002fc6000f8e0235 */
[----:B------:R3:W-:Y:S01]  /*0190*/  @!P2 STS [UR36+0x20], R12 ;  /* 0x0000200cff00a988 */ /* 0x0007e20008000824 */
[----:B--2---:R-:W-:-:S04]  /*01a0*/  UIMAD UR4, UR4, UR6, UR54 ;  /* 0x00000006040472a4 */ /* 0x004fc8000f8e0236 */
[----:B------:R-:W-:-:S04]  /*01b0*/  UIMAD UR8, UR4, 0x180, URZ ;  /* 0x00000180040878a4 */ /* 0x000fc8000f8e023f */
[----:B------:R-:W-:-:S04]  /*01c0*/  UIADD3 UR4, UP0, UR8, UR38, URZ ;  /* 0x0000002608047290 */ /* 0x000fc8000ff1e03f */
[----:B------:R-:W-:Y:S01]  /*01d0*/  ULEA.HI.X.SX32 UR5, UR8, UR39, 0x1, UP0 ;  /* 0x0000002708057291 */ /* 0x000fe200080f0e3f */
[----:B---3--:R-:W-:Y:S11]  /*01e0*/  @P2 BRA `(.L_x_1) ;  /* 0x0000000000182947 */ /* 0x008ff60003800000 */
[----:B------:R-:W1:Y:S01]  /*01f0*/  LDS R4, [UR36+0x8] ;  /* 0x00000824ff047984 */ /* 0x000e620008000800 */
[----:B------:R-:W2:Y:S01]  /*0200*/  LDC.64 R6, c[0x0][0x210] ;  /* 0x00008400ff067b82 */ /* 0x000ea20000000a00 */
[----:B------:R-:W-:Y:S02]  /*0210*/  IMAD.MOV.U32 R5, RZ, RZ, 0x70 ;  /* 0x00000070ff057424 */ /* 0x000fe400078e00ff */
[----:B--2---:R2:W-:Y:S03]  /*0220*/  STS.64 [UR36], R6 ;  /* 0x00000006ff007988 */ /* 0x0045e60008000a24 */
[----:B-1----:R-:W-:-:S05]  /*0230*/  LOP3.LUT R4, R4, 0x10, R5, 0xd8, !PT ;  /* 0x0000001004047812 */ /* 0x002fca00078ed805 */
[----:B------:R2:W-:Y:S02]  /*0240*/  STS [UR36+0x8], R4 ;  /* 0x00000804ff007988 */ /* 0x0005e40008000824 */
.L_x_1:
[----:B------:R-:W-:Y:S05]  /*0250*/  BSYNC B0 ;  /* 0x0000000000007941 */ /* 0x000fea0003800000 */
.L_x_0:
[----:B------:R-:W-:Y:S04]  /*0260*/  BSSY B0, `(.L_x_2) ;  /* 0x000000a000007945 */ /* 0x000fe80003800000 */
[----:B------:R-:W-:Y:S05]  /*0270*/  @P2 BRA `(.L_x_3) ;  /* 0x0000000000202947 */ /* 0x000fea0003800000 */
[----:B--2---:R-:W1:Y:S01]  /*0280*/  LDS R4, [UR36+0x34] ;  /* 0x00003424ff047984 */ /* 0x004e620008000800 */
[----:B------:R-:W-:Y:S02]  /*0290*/  IMAD.MOV.U32 R5, RZ, RZ, 0x3f000000 ;  /* 0x3f000000ff057424 */ /* 0x000fe400078e00ff */
[----:B------:R-:W-:Y:S01]  /*02a0*/  @!P2 IMAD.MOV.U32 R6, RZ, RZ, 0xff ;  /* 0x000000ffff06a424 */ /* 0x000fe200078e00ff */
[----:B------:R-:W2:Y:S02]  /*02b0*/  @!P2 LDS R7, [UR36+0x38] ;  /* 0x00003824ff07a984 */ /* 0x000ea40008000800 */
[----:B-1----:R-:W-:Y:S02]  /*02c0*/  LOP3.LUT R4, R4, 0xff000000, R5, 0xb8, !PT ;  /* 0xff00000004047812 */ /* 0x002fe400078eb805 */
[----:B--2---:R-:W-:-:S03]  /*02d0*/  @!P2 LOP3.LUT R5, R7, 0xff, R6, 0xb8, !PT ;  /* 0x000000ff0705a812 */ /* 0x004fc600078eb806 */
[----:B------:R1:W-:Y:S04]  /*02e0*/  STS [UR36+0x34], R4 ;  /* 0x00003404ff007988 */ /* 0x0003e80008000824 */
[----:B------:R1:W-:Y:S02]  /*02f0*/  @!P2 STS [UR36+0x38], R5 ;  /* 0x00003805ff00a988 */ /* 0x0003e40008000824 */
.L_x_3:
[----:B------:R-:W-:Y:S05]  /*0300*/  BSYNC B0 ;  /* 0x0000000000007941 */ /* 0x000fea0003800000 */
.L_x_2:
[----:B------:R-:W-:Y:S04]  /*0310*/  BSSY B0, `(.L_x_4) ;  /* 0x000000e000007945 */ /* 0x000fe80003800000 */
[----:B------:R-:W-:Y:S05]  /*0320*/  @P2 BRA `(.L_x_5) ;  /* 0x0000000000302947 */ /* 0x000fea0003800000 */
[----:B-1----:R-:W1:Y:S01]  /*0330*/  LDS R5, [UR36+0x34] ;  /* 0x00003424ff057984 */ /* 0x002e620008000800 */
[----:B--2---:R-:W2:Y:S03]  /*0340*/  LDC.64 R6, c[0x0][0x238] ;  /* 0x00008e00ff067b82 */ /* 0x004ea60000000a00 */
[----:B------:R-:W3:Y:S01]  /*0350*/  LDS R4, [UR36+0x1c] ;  /* 0x00001c24ff047984 */ /* 0x000ee20008000800 */
[C---:B--2---:R-:W-:Y:S01]  /*0360*/  SHF.L.U64.HI R7, R6.reuse, 0x1, R7 ;  /* 0x0000000106077819 */ /* 0x044fe20000010207 */
[----:B------:R-:W-:-:S03]  /*0370*/  IMAD.SHL.U32 R6, R6, 0x2, RZ ;  /* 0x0000000206067824 */ /* 0x000fc600078e00ff */
[--C-:B------:R-:W-:Y:S02]  /*0380*/  SHF.R.U32.HI R9, RZ, 0x4, R7.reuse ;  /* 0x00000004ff097819 */ /* 0x100fe40000011607 */
[----:B------:R-:W-:-:S05]  /*0390*/  SHF.R.U64 R6, R6, 0x4, R7 ;  /* 0x0000000406067819 */ /* 0x000fca0000001207 */
[----:B------:R4:W-:Y:S01]  /*03a0*/  STS [UR36+0xc], R6 ;  /* 0x00000c06ff007988 */ /* 0x0009e20008000824 */
[----:B-1----:R-:W-:Y:S02]  /*03b0*/  LOP3.LUT R5, R5, 0x7, RZ, 0xb8, !PT ;  /* 0x0000000705057812 */ /* 0x002fe400078eb8ff */
[----:B---3--:R-:W-:-:S03]  /*03c0*/  LOP3.LUT R4, R4, 0xf, R9, 0xb8, !PT ;  /* 0x0000000f04047812 */ /* 0x008fc600078eb809 */
[----:B------:R4:W-:Y:S04]  /*03d0*/  STS [UR36+0x34], R5 ;  /* 0x00003405ff007988 */ /* 0x0009e80008000824 */
[----:B------:R4:W-:Y:S02]  /*03e0*/  STS [UR36+0x1c], R4 ;  /* 0x00001c04ff007988 */ /* 0x0009e40008000824 */
.L_x_5:
[----:B------:R-:W-:Y:S05]  /*03f0*/  BSYNC B0 ;  /* 0x0000000000007941 */ /* 0x000fea0003800000 */
.L_x_4:
[----:B------:R-:W-:Y:S04]  /*0400*/  BSSY B1, `(.L_x_6) ;  /* 0x000001a000017945 */ /* 0x000fe80003800000 */
[----:B------:R-:W-:Y:S04]  /*0410*/  BSSY B0, `(.L_x_7) ;  /* 0x0000015000007945 */ /* 0x000fe80003800000 */
[----:B------:R-:W-:Y:S05]  /*0420*/  @P2 BRA `(.L_x_8) ;  /* 0x0000000000202947 */ /* 0x000fea0003800000 */
[----:B-12-4-:R-:W1:Y:S02]  /*0430*/  LDS R4, [UR36+0x34] ;  /* 0x00003424ff047984 */ /* 0x016e640008000800 */
[----:B-1----:R-:W-:-:S05]  /*0440*/  LOP3.LUT R4, R4, 0x38, RZ, 0xb8, !PT ;  /* 0x0000003804047812 */ /* 0x002fca00078eb8ff */
[----:B------:R1:W-:Y:S01]  /*0450*/  STS [UR36+0x34], R4 ;  /* 0x00003404ff007988 */ /* 0x0003e20008000824 */
[----:B------:R-:W-:Y:S05]  /*0460*/  @P2 BRA `(.L_x_9) ;  /* 0x0000000000202947 */ /* 0x000fea0003800000 */
[----:B-1----:R-:W1:Y:S01]  /*0470*/  LDS R4, [UR36+0x8] ;  /* 0x00000824ff047984 */ /* 0x002e620008000800 */
[----:B------:R-:W-:-:S05]  /*0480*/  IMAD.MOV.U32 R5, RZ, RZ, 0x780 ;  /* 0x00000780ff057424 */ /* 0x000fca00078e00ff */
[----:B-1----:R-:W-:-:S05]  /*0490*/  LOP3.LUT R4, R4, 0x500, R5, 0xd8, !PT ;  /* 0x0000050004047812 */ /* 0x002fca00078ed805 */
[----:B------:R3:W-:Y:S02]  /*04a0*/  STS [UR36+0x8], R4 ;  /* 0x00000804ff007988 */ /* 0x0007e40008000824 */
.L_x_8:
[----:B------:R-:W-:Y:S05]  /*04b0*/  @P2 BRA `(.L_x_10) ;  /* 0x0000000000282947 */ /* 0x000fea0003800000 */
[----:B-1234-:R-:W1:Y:S02]  /*04c0*/  LDS R4, [UR36+0x8] ;  /* 0x00000824ff047984 */ /* 0x01ee640008000800 */
[----:B-1----:R-:W-:-:S05]  /*04d0*/  LOP3.LUT R4, R4, 0x1800, RZ, 0xb8, !PT ;  /* 0x0000180004047812 */ /* 0x002fca00078eb8ff */
[----:B------:R2:W-:Y:S02]  /*04e0*/  STS [UR36+0x8], R4 ;  /* 0x00000804ff007988 */ /* 0x0005e40008000824 */
.L_x_9:
[----:B------:R-:W-:Y:S05]  /*04f0*/  @P2 BREAK B0 ;  /* 0x0000000000002942 */ /* 0x000fea0003800000 */
[----:B------:R-:W-:Y:S05]  /*0500*/  @P2 BRA `(.L_x_11) ;  /* 0x0000000000242947 */ /* 0x000fea0003800000 */
[----:B------:R-:W3:Y:S01]  /*0510*/  LDS R5, [UR36+0x8] ;  /* 0x00000824ff057984 */ /* 0x000ee20008000800 */
[----:B-12---:R-:W-:-:S05]  /*0520*/  IMAD.MOV.U32 R4, RZ, RZ, 0x6000 ;  /* 0x00006000ff047424 */ /* 0x006fca00078e00ff */
[----:B---3--:R-:W-:-:S04]  /*0530*/  LOP3.LUT R4, R5, 0x6000, R4, 0xd8, !PT ;  /* 0x0000600005047812 */ /* 0x008fc800078ed804 */
[----:B------:R-:W-:-:S05]  /*0540*/  LOP3.LUT R4, R4, 0x400000, RZ, 0xb8, !PT ;  /* 0x0040000004047812 */ /* 0x000fca00078eb8ff */
[----:B------:R5:W-:Y:S02]  /*0550*/  STS [UR36+0x8], R4 ;  /* 0x00000804ff007988 */ /* 0x000be40008000824 */
.L_x_10:
[----:B------:R-:W-:Y:S05]  /*0560*/  BSYNC B0 ;  /* 0x0000000000007941 */ /* 0x000fea0003800000 */
.L_x_7:
[----:B-12345:R-:W1:Y:S02]  /*0570*/  @!P2 LDS R4, [UR36+0x8] ;  /* 0x00000824ff04a984 */ /* 0x03ee640008000800 */
[----:B-1----:R-:W-:-:S05]  /*0580*/  @!P2 LOP3.LUT R4, R4, 0x8000, RZ, 0xb8, !PT ;  /* 0x000080000404a812 */ /* 0x002fca00078eb8ff */
[----:B------:R3:W-:Y:S02]  /*0590*/  @!P2 STS [UR36+0x8], R4 ;  /* 0x00000804ff00a988 */ /* 0x0007e40008000824 */
.L_x_11:
[----:B------:R-:W-:Y:S05]  /*05a0*/  BSYNC B1 ;  /* 0x0000000000017941 */ /* 0x000fea0003800000 */
.L_x_6:
[----:B------:R-:W-:Y:S05]  /*05b0*/  WARPSYNC.ALL ;  /* 0x0000000000007948 */ /* 0x000fea0003800000 */
[----:B------:R-:W4:Y:S02]  /*05c0*/  LDC R6, c[0x0][0x22c] ;  /* 0x00008b00ff067b82 */ /* 0x000f240000000800 */
[----:B----4-:R-:W-:Y:S01]  /*05d0*/  VIADD R6, R6, 0xffffffff ;  /* 0xffffffff06067836 */ /* 0x010fe20000000000 */
[----:B------:R-:W-:Y:S06]  /*05e0*/  @P0 BRA `(.L_x_12) ;  /* 0x0000000000280947 */ /* 0x000fec0003800000 */
[----:B-123--:R-:W1:Y:S01]  /*05f0*/  S2R R4, SR_LANEID ;  /* 0x0000000000047919 */ /* 0x00ee620000000000 */
[----:B------:R-:W-:Y:S05]  /*0600*/  WARPSYNC.ALL ;  /* 0x0000000000007948 */ /* 0x000fea0003800000 */
[----:B-1----:R-:W-:-:S05]  /*0610*/  IMAD.SHL.U32 R7, R4, 0x4, RZ ;  /* 0x0000000404077824 */ /* 0x002fca00078e00ff */
[----:B------:R-:W1:Y:S01]  /*0620*/  LDS R9, [R7+UR36] ;  /* 0x0000002407097984 */ /* 0x000e620008000800 */
[----:B------:R-:W-:-:S05]  /*0630*/  IADD3 R4, P1, R7, UR4, RZ ;  /* 0x0000000407047c10 */ /* 0x000fca000ff3e0ff */
[----:B------:R-:W-:-:S05]  /*0640*/  IMAD.X R5, RZ, RZ, UR5, P1 ;  /* 0x00000005ff057e24 */ /* 0x000fca00088e06ff */
[----:B-1----:R4:W5:Y:S01]  /*0650*/  ATOMG.E.EXCH.STRONG.GPU PT, RZ, [R4], R9 ;  /* 0x0000000904ff73a8 */ /* 0x00296200041ee100 */
[----:B------:R-:W-:-:S04]  /*0660*/  DEPBAR {5,4,3,2,1,0} ;  /* 0x0000003f0000791a */ /* 0x000fc80000000000 */
[----:B------:R4:W-:Y:S01]  /*0670*/  UTMACCTL.IV [UR4] ;  /* 0x00000000040079b9 */ /* 0x0009e20008000000 */
[----:B------:R-:W-:Y:S01]  /*0680*/  NOP ;  /* 0x0000000000007918 */ /* 0x000fe20000000000 */
.L_x_12:
[----:B------:R-:W-:Y:S05]  /*0690*/  @P0 BRA `(.L_x_13) ;  /* 0x00000000000c0947 */ /* 0x000fea0003800000 */
[----:B------:R0:W-:Y:S01]  /*06a0*/  UTMACMDFLUSH ;  /* 0x00000000000079b7 */ /* 0x0001e20000000000 */
[----:B------:R-:W-:Y:S05]  /*06b0*/  @P0 BRA `(.L_x_13) ;  /* 0x0000000000040947 */ /* 0x000fea0003800000 */
[----:B------:R-:W-:-:S04]  /*06c0*/  DEPBAR.LE SB0, 0x0 ;  /* 0x000080000000791a */ /* 0x000fc80000000000 */
.L_x_13:
[----:B------:R-:W-:Y:S05]  /*06d0*/  WARPSYNC.ALL ;  /* 0x0000000000007948 */ /* 0x000fea0003800000 */
[----:B-----5:R-:W-:Y:S06]  /*06e0*/  BAR.SYNC.DEFER_BLOCKING 0x0 ;  /* 0x0000000000007b1d */ /* 0x020fec0000010000 */
[----:B------:R-:W-:Y:S02]  /*06f0*/  BSSY B1, `(.L_x_14) ;  /* 0x000000b000017945 */ /* 0x000fe40003800000 */
[----:B------:R-:W-:Y:S06]  /*0700*/  BAR.SYNC.DEFER_BLOCKING 0x0 ;  /* 0x0000000000007b1d */ /* 0x000fec0000010000 */
[----:B------:R5:W-:Y:S01]  /*0710*/  @!P0 STS [R11], RZ ;  /* 0x000000ff0b008388 */ /* 0x000be20000000800 */
[----:B------:R-:W-:Y:S01]  /*0720*/  NOP ;  /* 0x0000000000007918 */ /* 0x000fe20000000000 */
[----:B------:R-:W-:Y:S05]  /*0730*/  @P2 BRA `(.L_x_15) ;  /* 0x0000000000182947 */ /* 0x000fea0003800000 */
[----:B-1234-:R-:W1:Y:S01]  /*0740*/  LDS R4, [UR36+0x8] ;  /* 0x00000824ff047984 */ /* 0x01ee620008000800 */
[----:B------:R-:W2:Y:S01]  /*0750*/  LDC.64 R8, c[0x0][0x218] ;  /* 0x00008600ff087b82 */ /* 0x000ea20000000a00 */
[----:B------:R-:W-:Y:S02]  /*0760*/  IMAD.MOV.U32 R5, RZ, RZ, 0x70 ;  /* 0x00000070ff057424 */ /* 0x000fe400078e00ff */
[----:B--2---:R2:W-:Y:S03]  /*0770*/  STS.64 [UR36], R8 ;  /* 0x00000008ff007988 */ /* 0x0045e60008000a24 */
[----:B-1----:R-:W-:-:S05]  /*0780*/  LOP3.LUT R4, R4, 0x10, R5, 0xd8, !PT ;  /* 0x0000001004047812 */ /* 0x002fca00078ed805 */
[----:B------:R2:W-:Y:S02]  /*0790*/  STS [UR36+0x8], R4 ;  /* 0x00000804ff007988 */ /* 0x0005e40008000824 */
.L_x_15:
[----:B----4-:R-:W-:Y:S05]  /*07a0*/  BSYNC B1 ;  /* 0x0000000000017941 */ /* 0x010fea0003800000 */
.L_x_14:
[----:B------:R-:W-:Y:S04]  /*07b0*/  BSSY B1, `(.L_x_16) ;  /* 0x000000a000017945 */ /* 0x000fe80003800000 */
[----:B------:R-:W-:Y:S05]  /*07c0*/  @P2 BRA `(.L_x_17) ;  /* 0x0000000000202947 */ /* 0x000fea0003800000 */
[----:B-123--:R-:W1:Y:S01]  /*07d0*/  LDS R4, [UR36+0x34] ;  /* 0x00003424ff047984 */ /* 0x00ee620008000800 */
[----:B------:R-:W-:Y:S02]  /*07e0*/  IMAD.MOV.U32 R7, RZ, RZ, 0x3f000000 ;  /* 0x3f000000ff077424 */ /* 0x000fe400078e00ff */
[----:B------:R-:W-:Y:S01]  /*07f0*/  @!P2 IMAD.MOV.U32 R5, RZ, RZ, 0x7f ;  /* 0x0000007fff05a424 */ /* 0x000fe200078e00ff */
[----:B------:R-:W2:Y:S02]  /*0800*/  @!P2 LDS R8, [UR36+0x38] ;  /* 0x00003824ff08a984 */ /* 0x000ea40008000800 */
[----:B-1----:R-:W-:Y:S02]  /*0810*/  LOP3.LUT R4, R4, 0xff000000, R7, 0xb8, !PT ;  /* 0xff00000004047812 */ /* 0x002fe400078eb807 */
[----:B--2---:R-:W-:-:S03]  /*0820*/  @!P2 LOP3.LUT R5, R8, 0xff, R5, 0xb8, !PT ;  /* 0x000000ff0805a812 */ /* 0x004fc600078eb805 */
[----:B------:R4:W-:Y:S04]  /*0830*/  STS [UR36+0x34], R4 ;  /* 0x00003404ff007988 */ /* 0x0009e80008000824 */
[----:B------:R4:W-:Y:S02]  /*0840*/  @!P2 STS [UR36+0x38], R5 ;  /* 0x00003805ff00a988 */ /* 0x0009e40008000824 */
.L_x_17:
[----:B------:R-:W-:Y:S05]  /*0850*/  BSYNC B1 ;  /* 0x0000000000017941 */ /* 0x000fea0003800000 */
.L_x_16:
[----:B------:R-:W-:Y:S04]  /*0860*/  BSSY B1, `(.L_x_18) ;  /* 0x0000004000017945 */ /* 0x000fe80003800000 */
[----:B------:R-:W-:Y:S05]  /*0870*/  @P2 BRA `(.L_x_19) ;  /* 0x0000000000082947 */ /* 0x000fea0003800000 */
[----:B------:R1:W-:Y:S04]  /*0880*/  STS [UR36+0x24], R12 ;  /* 0x0000240cff007988 */ /* 0x0003e80008000824 */
[----:B------:R1:W-:Y:S02]  /*0890*/  STS [UR36+0x20], R6 ;  /* 0x00002006ff007988 */ /* 0x0003e40008000824 */
.L_x_19:
[----:B------:R-:W-:Y:S05]  /*08a0*/  BSYNC B1 ;  /* 0x0000000000017941 */ /* 0x000fea0003800000 */
.L_x_18:
[----:B------:R-:W-:Y:S04]  /*08b0*/  BSSY B1, `(.L_x_20) ;  /* 0x000000e000017945 */ /* 0x000fe80003800000 */
[----:B------:R-:W-:Y:S05]  /*08c0*/  @P2 BRA `(.L_x_21) ;  /* 0x0000000000302947 */ /* 0x000fea0003800000 */
[----:B----4-:R-:W4:Y:S01]  /*08d0*/  LDS R5, [UR36+0x34] ;  /* 0x00003424ff057984 */ /* 0x010f220008000800 */
[----:B-1----:R-:W1:Y:S03]  /*08e0*/  LDC.64 R12, c[0x0][0x240] ;  /* 0x00009000ff0c7b82 */ /* 0x002e660000000a00 */
[----:B--23--:R-:W2:Y:S01]  /*08f0*/  LDS R4, [UR36+0x1c] ;  /* 0x00001c24ff047984 */ /* 0x00cea20008000800 */
[C---:B-1----:R-:W-:Y:S01]  /*0900*/  SHF.L.U64.HI R8, R12.reuse, 0x1, R13 ;  /* 0x000000010c087819 */ /* 0x042fe2000001020d */
[----:B------:R-:W-:-:S03]  /*0910*/  IMAD.SHL.U32 R7, R12, 0x2, RZ ;  /* 0x000000020c077824 */ /* 0x000fc600078e00ff */
[--C-:B------:R-:W-:Y:S02]  /*0920*/  SHF.R.U32.HI R9, RZ, 0x4, R8.reuse ;  /* 0x00000004ff097819 */ /* 0x100fe40000011608 */
[----:B------:R-:W-:-:S05]  /*0930*/  SHF.R.U64 R7, R7, 0x4, R8 ;  /* 0x0000000407077819 */ /* 0x000fca0000001208 */
[----:B------:R1:W-:Y:S01]  /*0940*/  STS [UR36+0xc], R7 ;  /* 0x00000c07ff007988 */ /* 0x0003e20008000824 */
[----:B----4-:R-:W-:Y:S02]  /*0950*/  LOP3.LUT R5, R5, 0x7, RZ, 0xb8, !PT ;  /* 0x0000000705057812 */ /* 0x010fe400078eb8ff */
[----:B--2---:R-:W-:-:S03]  /*0960*/  LOP3.LUT R4, R4, 0xf, R9, 0xb8, !PT ;  /* 0x0000000f04047812 */ /* 0x004fc600078eb809 */
[----:B------:R1:W-:Y:S04]  /*0970*/  STS [UR36+0x34], R5 ;  /* 0x00003405ff007988 */ /* 0x0003e80008000824 */
[----:B------:R1:W-:Y:S02]  /*0980*/  STS [UR36+0x1c], R4 ;  /* 0x00001c04ff007988 */ /* 0x0003e40008000824 */
.L_x_21:
[----:B------:R-:W-:Y:S05]  /*0990*/  BSYNC B1 ;  /* 0x0000000000017941 */ /* 0x000fea0003800000 */
.L_x_20:
[----:B------:R-:W-:Y:S04]  /*09a0*/  BSSY B2, `(.L_x_22) ;  /* 0x000001a000027945 */ /* 0x000fe80003800000 */
[----:B------:R-:W-:Y:S04]  /*09b0*/  BSSY B1, `(.L_x_23) ;  /* 0x0000015000017945 */ /* 0x000fe80003800000 */
[----:B------:R-:W-:Y:S05]  /*09c0*/  @P2 BRA `(.L_x_24) ;  /* 0x0000000000202947 */ /* 0x000fea0003800000 */
[----:B-1234-:R-:W1:Y:S02]  /*09d0*/  LDS R4, [UR36+0x34] ;  /* 0x00003424ff047984 */ /* 0x01ee640008000800 */
[----:B-1----:R-:W-:-:S05]  /*09e0*/  LOP3.LUT R4, R4, 0x38, RZ, 0xb8, !PT ;  /* 0x0000003804047812 */ /* 0x002fca00078eb8ff */
[----:B------:R1:W-:Y:S01]  /*09f0*/  STS [UR36+0x34], R4 ;  /* 0x00003404ff007988 */ /* 0x0003e20008000824 */
[----:B------:R-:W-:Y:S05]  /*0a00*/  @P2 BRA `(.L_x_25) ;  /* 0x0000000000202947 */ /* 0x000fea0003800000 */
[----:B-1----:R-:W1:Y:S01]  /*0a10*/  LDS R4, [UR36+0x8] ;  /* 0x00000824ff047984 */ /* 0x002e620008000800 */
[----:B------:R-:W-:-:S05]  /*0a20*/  IMAD.MOV.U32 R5, RZ, RZ, 0x780 ;  /* 0x00000780ff057424 */ /* 0x000fca00078e00ff */
[----:B-1----:R-:W-:-:S05]  /*0a30*/  LOP3.LUT R4, R4, 0x500, R5, 0xd8, !PT ;  /* 0x0000050004047812 */ /* 0x002fca00078ed805 */
[----:B------:R1:W-:Y:S02]  /*0a40*/  STS [UR36+0x8], R4 ;  /* 0x00000804ff007988 */ /* 0x0003e40008000824 */
.L_x_24:
[----:B------:R-:W-:Y:S05]  /*0a50*/  @P2 BRA `(.L_x_26) ;  /* 0x0000000000282947 */ /* 0x000fea0003800000 */
[----:B-1234-:R-:W1:Y:S02]  /*0a60*/  LDS R4, [UR36+0x8] ;  /* 0x00000824ff047984 */ /* 0x01ee640008000800 */
[----:B-1----:R-:W-:-:S05]  /*0a70*/  LOP3.LUT R4, R4, 0x1800, RZ, 0xb8, !PT ;  /* 0x0000180004047812 */ /* 0x002fca00078eb8ff */
[----:B------:R2:W-:Y:S02]  /*0a80*/  STS [UR36+0x8], R4 ;  /* 0x00000804ff007988 */ /* 0x0005e40008000824 */
.L_x_25:
[----:B------:R-:W-:Y:S05]  /*0a90*/  @P2 BREAK B1 ;  /* 0x0000000000012942 */ /* 0x000fea0003800000 */
[----:B------:R-:W-:Y:S05]  /*0aa0*/  @P2 BRA `(.L_x_27) ;  /* 0x0000000000242947 */ /* 0x000fea0003800000 */
[----:B-12---:R-:W1:Y:S01]  /*0ab0*/  LDS R4, [UR36+0x8] ;  /* 0x00000824ff047984 */ /* 0x006e620008000800 */
[----:B------:R-:W-:-:S05]  /*0ac0*/  IMAD.MOV.U32 R5, RZ, RZ, 0x6000 ;  /* 0x00006000ff057424 */ /* 0x000fca00078e00ff */
[----:B-1----:R-:W-:-:S04]  /*0ad0*/  LOP3.LUT R4, R4, 0x6000, R5, 0xd8, !PT ;  /* 0x0000600004047812 */ /* 0x002fc800078ed805 */
[----:B------:R-:W-:-:S05]  /*0ae0*/  LOP3.LUT R4, R4, 0x400000, RZ, 0xb8, !PT ;  /* 0x0040000004047812 */ /* 0x000fca00078eb8ff */
[----:B------:R1:W-:Y:S02]  /*0af0*/  STS [UR36+0x8], R4 ;  /* 0x00000804ff007988 */ /* 0x0003e40008000824 */
.L_x_26:
[----:B------:R-:W-:Y:S05]  /*0b00*/  BSYNC B1 ;  /* 0x0000000000017941 */ /* 0x000fea0003800000 */
.L_x_23:
[----:B-1234-:R-:W1:Y:S02]  /*0b10*/  @!P2 LDS R4, [UR36+0x8] ;  /* 0x00000824ff04a984 */ /* 0x01ee640008000800 */
[----:B-1----:R-:W-:-:S05]  /*0b20*/  @!P2 LOP3.LUT R4, R4, 0x8000, RZ, 0xb8, !PT ;  /* 0x000080000404a812 */ /* 0x002fca00078eb8ff */
[----:B------:R3:W-:Y:S02]  /*0b30*/  @!P2 STS [UR36+0x8], R4 ;  /* 0x00000804ff00a988 */ /* 0x0007e40008000824 */
.L_x_27:
[----:B------:R-:W-:Y:S05]  /*0b40*/  BSYNC B2 ;  /* 0x0000000000027941 */ /* 0x000fea0003800000 */
.L_x_22:
[----:B------:R-:W-:Y:S05]  /*0b50*/  WARPSYNC.ALL ;  /* 0x0000000000007948 */ /* 0x000fea0003800000 */
[----:B------:R-:W-:-:S04]  /*0b60*/  UIADD3 UR7, UR8, 0x80, URZ ;  /* 0x0000008008077890 */ /* 0x000fc8000fffe03f */
[----:B------:R-:W-:-:S04]  /*0b70*/  UIADD3 UR6, UP0, UR7, UR38, URZ ;  /* 0x0000002607067290 */ /* 0x000fc8000ff1e03f */
[----:B------:R-:W-:Y:S01]  /*0b80*/  ULEA.HI.X.SX32 UR7, UR7, UR39, 0x1, UP0 ;  /* 0x0000002707077291 */ /* 0x000fe200080f0e3f */
[----:B------:R-:W-:Y:S11]  /*0b90*/  @P0 BRA `(.L_x_28) ;  /* 0x0000000000280947 */ /* 0x000ff60003800000 */
[----:B-123--:R-:W1:Y:S01]  /*0ba0*/  S2R R4, SR_LANEID ;  /* 0x0000000000047919 */ /* 0x00ee620000000000 */
[----:B------:R-:W-:Y:S05]  /*0bb0*/  WARPSYNC.ALL ;  /* 0x0000000000007948 */ /* 0x000fea0003800000 */
[----:B-1----:R-:W-:-:S05]  /*0bc0*/  IMAD.SHL.U32 R8, R4, 0x4, RZ ;  /* 0x0000000404087824 */ /* 0x002fca00078e00ff */
[----:B------:R-:W1:Y:S01]  /*0bd0*/  LDS R7, [R8+UR36] ;  /* 0x0000002408077984 */ /* 0x000e620008000800 */
[----:B------:R-:W-:-:S05]  /*0be0*/  IADD3 R4, P1, R8, UR6, RZ ;  /* 0x0000000608047c10 */ /* 0x000fca000ff3e0ff */
[----:B------:R-:W-:-:S05]  /*0bf0*/  IMAD.X R5, RZ, RZ, UR7, P1 ;  /* 0x00000007ff057e24 */ /* 0x000fca00088e06ff */
[----:B-1----:R4:W2:Y:S01]  /*0c00*/  ATOMG.E.EXCH.STRONG.GPU PT, RZ, [R4], R7 ;  /* 0x0000000704ff73a8 */ /* 0x0028a200041ee100 */
[----:B------:R-:W-:-:S04]  /*0c10*/  DEPBAR {5,4,3,2,1,0} ;  /* 0x0000003f0000791a */ /* 0x000fc80000000000 */
[----:B------:R4:W-:Y:S01]  /*0c20*/  UTMACCTL.IV [UR6] ;  /* 0x00000000060079b9 */ /* 0x0009e20008000000 */
[----:B------:R-:W-:Y:S01]  /*0c30*/  NOP ;  /* 0x0000000000007918 */ /* 0x000fe20000000000 */
.L_x_28:
[----:B------:R-:W-:Y:S05]  /*0c40*/  @P0 BRA `(.L_x_29) ;  /* 0x00000000000c0947 */ /* 0x000fea0003800000 */
[----:B------:R0:W-:Y:S01]  /*0c50*/  UTMACMDFLUSH ;  /* 0x00000000000079b7 */ /* 0x0001e20000000000 */
[----:B------:R-:W-:Y:S05]  /*0c60*/  @P0 BRA `(.L_x_29) ;  /* 0x0000000000040947 */ /* 0x000fea0003800000 */
[----:B------:R-:W-:-:S04]  /*0c70*/  DEPBAR.LE SB0, 0x0 ;  /* 0x000080000000791a */ /* 0x000fc80000000000 */
.L_x_29:
[----:B------:R-:W-:Y:S05]  /*0c80*/  WARPSYNC.ALL ;  /* 0x0000000000007948 */ /* 0x000fea0003800000 */
[----:B--2---:R-:W-:Y:S06]  /*0c90*/  BAR.SYNC.DEFER_BLOCKING 0x0 ;  /* 0x0000000000007b1d */ /* 0x004fec0000010000 */
[----:B------:R-:W-:Y:S02]  /*0ca0*/  BSSY B2, `(.L_x_30) ;  /* 0x000000b000027945 */ /* 0x000fe40003800000 */
[----:B------:R-:W-:Y:S06]  /*0cb0*/  BAR.SYNC.DEFER_BLOCKING 0x0 ;  /* 0x0000000000007b1d */ /* 0x000fec0000010000 */
[----:B------:R2:W-:Y:S01]  /*0cc0*/  @!P0 STS [R11], RZ ;  /* 0x000000ff0b008388 */ /* 0x0005e20000000800 */
[----:B------:R-:W-:Y:S01]  /*0cd0*/  NOP ;  /* 0x0000000000007918 */ /* 0x000fe20000000000 */
[----:B------:R-:W-:Y:S05]  /*0ce0*/  @P2 BRA `(.L_x_31) ;  /* 0x0000000000182947 */ /* 0x000fea0003800000 */
[----:B-1-34-:R-:W1:Y:S01]  /*0cf0*/  LDS R4, [UR36+0x8] ;  /* 0x00000824ff047984 */ /* 0x01ae620008000800 */
[----:B------:R-:W3:Y:S01]  /*0d00*/  LDC.64 R8, c[0x0][0x220] ;  /* 0x00008800ff087b82 */ /* 0x000ee20000000a00 */
[----:B------:R-:W-:Y:S02]  /*0d10*/  IMAD.MOV.U32 R5, RZ, RZ, 0x70 ;  /* 0x00000070ff057424 */ /* 0x000fe400078e00ff */
[----:B---3--:R3:W-:Y:S03]  /*0d20*/  STS.64 [UR36], R8 ;  /* 0x00000008ff007988 */ /* 0x0087e60008000a24 */
[----:B-1----:R-:W-:-:S05]  /*0d30*/  LOP3.LUT R4, R4, 0x10, R5, 0xd8, !PT ;  /* 0x0000001004047812 */ /* 0x002fca00078ed805 */
[----:B------:R3:W-:Y:S02]  /*0d40*/  STS [UR36+0x8], R4 ;  /* 0x00000804ff007988 */ /* 0x0007e40008000824 */
.L_x_31:
[----:B----4-:R-:W-:Y:S05]  /*0d50*/  BSYNC B2 ;  /* 0x0000000000027941 */ /* 0x010fea0003800000 */
.L_x_30:
[----:B------:R-:W-:Y:S04]  /*0d60*/  BSSY B3, `(.L_x_32) ;  /* 0x0000011000037945 */ /* 0x000fe80003800000 */
[----:B------:R-:W-:Y:S04]  /*0d70*/  BSSY B2, `(.L_x_33) ;  /* 0x000000e000027945 */ /* 0x000fe80003800000 */
[----:B------:R-:W-:Y:S05]  /*0d80*/  @P2 BRA `(.L_x_34) ;  /* 0x0000000000242947 */ /* 0x000fea0003800000 */
[----:B-1-3--:R-:W1:Y:S01]  /*0d90*/  LDS R4, [UR36+0x34] ;  /* 0x00003424ff047984 */ /* 0x00ae620008000800 */
[----:B------:R-:W-:-:S05]  /*0da0*/  IMAD.MOV.U32 R5, RZ, RZ, 0x3f000000 ;  /* 0x3f000000ff057424 */ /* 0x000fca00078e00ff */
[----:B-1----:R-:W-:-:S05]  /*0db0*/  LOP3.LUT R4, R4, 0xff000000, R5, 0xb8, !PT ;  /* 0xff00000004047812 */ /* 0x002fca00078eb805 */
[----:B------:R1:W-:Y:S01]  /*0dc0*/  STS [UR36+0x34], R4 ;  /* 0x00003404ff007988 */ /* 0x0003e20008000824 */
[----:B------:R-:W-:Y:S05]  /*0dd0*/  @P2 BRA `(.L_x_35) ;  /* 0x00000000001c2947 */ /* 0x000fea0003800000 */
[----:B-1----:R-:W1:Y:S01]  /*0de0*/  LDS R4, [UR36+0x38] ;  /* 0x00003824ff047984 */ /* 0x002e620008000800 */
[----:B------:R-:W-:-:S05]  /*0df0*/  IMAD.MOV.U32 R5, RZ, RZ, 0xff ;  /* 0x000000ffff057424 */ /* 0x000fca00078e00ff */
[----:B-1----:R-:W-:-:S05]  /*0e00*/  LOP3.LUT R4, R4, 0xff, R5, 0xb8, !PT ;  /* 0x000000ff04047812 */ /* 0x002fca00078eb805 */
[----:B------:R4:W-:Y:S02]  /*0e10*/  STS [UR36+0x38], R4 ;  /* 0x00003804ff007988 */ /* 0x0009e40008000824 */
.L_x_34:
[----:B------:R-:W-:Y:S05]  /*0e20*/  @P2 BREAK B2 ;  /* 0x0000000000022942 */ /* 0x000fea0003800000 */
[----:B------:R-:W-:Y:S05]  /*0e30*/  @P2 BRA `(.L_x_36) ;  /* 0x00000000000c2947 */ /* 0x000fea0003800000 */
[----:B------:R1:W-:Y:S02]  /*0e40*/  STS [UR36+0x20], R6 ;  /* 0x00002006ff007988 */ /* 0x0003e40008000824 */
.L_x_35:
[----:B------:R-:W-:Y:S05]  /*0e50*/  BSYNC B2 ;  /* 0x0000000000027941 */ /* 0x000fea0003800000 */
.L_x_33:
[----:B------:R1:W-:Y:S02]  /*0e60*/  @!P2 STS [UR36+0x24], R3 ;  /* 0x00002403ff00a988 */ /* 0x0003e40008000824 */
.L_x_36:
[----:B------:R-:W-:Y:S05]  /*0e70*/  BSYNC B3 ;  /* 0x0000000000037941 */ /* 0x000fea0003800000 */
.L_x_32:
[----:B------:R-:W-:Y:S05]  /*0e80*/  WARPSYNC.ALL ;  /* 0x0000000000007948 */ /* 0x000fea0003800000 */
[----:B------:R-:W-:Y:S04]  /*0e90*/  BSSY B3, `(.L_x_37) ;  /* 0x000000e000037945 */ /* 0x000fe80003800000 */
[----:B------:R-:W-:Y:S05]  /*0ea0*/  @P2 BRA `(.L_x_38) ;  /* 0x0000000000302947 */ /* 0x000fea0003800000 */
[----:B-1-34-:R-:W1:Y:S01]  /*0eb0*/  LDS R4, [UR36+0x34] ;  /* 0x00003424ff047984 */ /* 0x01ae620008000800 */
[----:B------:R-:W3:Y:S03]  /*0ec0*/  LDC.64 R8, c[0x0][0x248] ;  /* 0x00009200ff087b82 */ /* 0x000ee60000000a00 */
[----:B------:R-:W4:Y:S01]  /*0ed0*/  LDS R3, [UR36+0x1c] ;  /* 0x00001c24ff037984 */ /* 0x000f220008000800 */
[C---:B---3--:R-:W-:Y:S01]  /*0ee0*/  SHF.L.U64.HI R6, R8.reuse, 0x1, R9 ;  /* 0x0000000108067819 */ /* 0x048fe20000010209 */
[----:B------:R-:W-:-:S03]  /*0ef0*/  IMAD.SHL.U32 R5, R8, 0x2, RZ ;  /* 0x0000000208057824 */ /* 0x000fc600078e00ff */
[--C-:B------:R-:W-:Y:S02]  /*0f00*/  SHF.R.U32.HI R8, RZ, 0x4, R6.reuse ;  /* 0x00000004ff087819 */ /* 0x100fe40000011606 */
[----:B------:R-:W-:-:S05]  /*0f10*/  SHF.R.U64 R5, R5, 0x4, R6 ;  /* 0x0000000405057819 */ /* 0x000fca0000001206 */
[----:B------:R3:W-:Y:S01]  /*0f20*/  STS [UR36+0xc], R5 ;  /* 0x00000c05ff007988 */ /* 0x0007e20008000824 */
[----:B-1----:R-:W-:Y:S02]  /*0f30*/  LOP3.LUT R4, R4, 0x7, RZ, 0xb8, !PT ;  /* 0x0000000704047812 */ /* 0x002fe400078eb8ff */
[----:B----4-:R-:W-:-:S03]  /*0f40*/  LOP3.LUT R3, R3, 0xf, R8, 0xb8, !PT ;  /* 0x0000000f03037812 */ /* 0x010fc600078eb808 */
[----:B------:R3:W-:Y:S04]  /*0f50*/  STS [UR36+0x34], R4 ;  /* 0x00003404ff007988 */ /* 0x0007e80008000824 */
[----:B------:R3:W-:Y:S02]  /*0f60*/  STS [UR36+0x1c], R3 ;  /* 0x00001c03ff007988 */ /* 0x0007e40008000824 */
.L_x_38:
[----:B------:R-:W-:Y:S05]  /*0f70*/  BSYNC B3 ;  /* 0x0000000000037941 */ /* 0x000fea0003800000 */
.L_x_37:
[----:B------:R-:W-:Y:S04]  /*0f80*/  BSSY B3, `(.L_x_39) ;  /* 0x000001a000037945 */ /* 0x000fe80003800000 */
[----:B------:R-:W-:Y:S04]  /*0f90*/  BSSY B4, `(.L_x_40) ;  /* 0x0000015000047945 */ /* 0x000fe80003800000 */
[----:B------:R-:W-:Y:S05]  /*0fa0*/  @P2 BRA `(.L_x_41) ;  /* 0x0000000000202947 */ /* 0x000fea0003800000 */
[----:B-1-3--:R-:W1:Y:S02]  /*0fb0*/  LDS R3, [UR36+0x34] ;  /* 0x00003424ff037984 */ /* 0x00ae640008000800 */
[----:B-1----:R-:W-:-:S05]  /*0fc0*/  LOP3.LUT R3, R3, 0x38, RZ, 0xb8, !PT ;  /* 0x0000003803037812 */ /* 0x002fca00078eb8ff */
[----:B------:R1:W-:Y:S01]  /*0fd0*/  STS [UR36+0x34], R3 ;  /* 0x00003403ff007988 */ /* 0x0003e20008000824 */
[----:B------:R-:W-:Y:S05]  /*0fe0*/  @P2 BRA `(.L_x_42) ;  /* 0x0000000000202947 */ /* 0x000fea0003800000 */
[----:B-1----:R-:W1:Y:S01]  /*0ff0*/  LDS R3, [UR36+0x8] ;  /* 0x00000824ff037984 */ /* 0x002e620008000800 */
[----:B----4-:R-:W-:-:S05]  /*1000*/  IMAD.MOV.U32 R4, RZ, RZ, 0x780 ;  /* 0x00000780ff047424 */ /* 0x010fca00078e00ff */
[----:B-1----:R-:W-:-:S05]  /*1010*/  LOP3.LUT R3, R3, 0x500, R4, 0xd8, !PT ;  /* 0x0000050003037812 */ /* 0x002fca00078ed804 */
[----:B------:R1:W-:Y:S02]  /*1020*/  STS [UR36+0x8], R3 ;  /* 0x00000803ff007988 */ /* 0x0003e40008000824 */
.L_x_41:
[----:B------:R-:W-:Y:S05]  /*1030*/  @P2 BRA `(.L_x_43) ;  /* 0x0000000000282947 */ /* 0x000fea0003800000 */
[----:B-1-3--:R-:W1:Y:S02]  /*1040*/  LDS R3, [UR36+0x8] ;  /* 0x00000824ff037984 */ /* 0x00ae640008000800 */
[----:B-1----:R-:W-:-:S05]  /*1050*/  LOP3.LUT R3, R3, 0x1800, RZ, 0xb8, !PT ;  /* 0x0000180003037812 */ /* 0x002fca00078eb8ff */
[----:B------:R3:W-:Y:S02]  /*1060*/  STS [UR36+0x8], R3 ;  /* 0x00000803ff007988 */ /* 0x0007e40008000824 */
.L_x_42:
[----:B------:R-:W-:Y:S05]  /*1070*/  @P2 BREAK B4 ;  /* 0x0000000000042942 */ /* 0x000fea0003800000 */
[----:B------:R-:W-:Y:S05]  /*1080*/  @P2 BRA `(.L_x_44) ;  /* 0x0000000000242947 */ /* 0x000fea0003800000 */
[----:B-1-3--:R-:W1:Y:S01]  /*1090*/  LDS R3, [UR36+0x8] ;  /* 0x00000824ff037984 */ /* 0x00ae620008000800 */
[----:B----4-:R-:W-:-:S05]  /*10a0*/  IMAD.MOV.U32 R4, RZ, RZ, 0x6000 ;  /* 0x00006000ff047424 */ /* 0x010fca00078e00ff */
[----:B-1----:R-:W-:-:S04]  /*10b0*/  LOP3.LUT R3, R3, 0x6000, R4, 0xd8, !PT ;  /* 0x0000600003037812 */ /* 0x002fc800078ed804 */
[----:B------:R-:W-:-:S05]  /*10c0*/  LOP3.LUT R3, R3, 0x400000, RZ, 0xb8, !PT ;  /* 0x0040000003037812 */ /* 0x000fca00078eb8ff */
[----:B------:R1:W-:Y:S02]  /*10d0*/  STS [UR36+0x8], R3 ;  /* 0x00000803ff007988 */ /* 0x0003e40008000824 */
.L_x_43:
[----:B------:R-:W-:Y:S05]  /*10e0*/  BSYNC B4 ;  /* 0x0000000000047941 */ /* 0x000fea0003800000 */
.L_x_40:
[----:B-1-3--:R-:W1:Y:S02]  /*10f0*/  @!P2 LDS R3, [UR36+0x8] ;  /* 0x00000824ff03a984 */ /* 0x00ae640008000800 */
[----:B-1----:R-:W-:-:S05]  /*1100*/  @!P2 LOP3.LUT R3, R3, 0x8000, RZ, 0xb8, !PT ;  /* 0x000080000303a812 */ /* 0x002fca00078eb8ff */
[----:B------:R1:W-:Y:S02]  /*1110*/  @!P2 STS [UR36+0x8], R3 ;  /* 0x00000803ff00a988 */ /* 0x0003e40008000824 */
.L_x_44:
[----:B------:R-:W-:Y:S05]  /*1120*/  BSYNC B3 ;  /* 0x0000000000037941 */ /* 0x000fea0003800000 */
.L_x_39:
[----:B------:R-:W-:Y:S05]  /*1130*/  WARPSYNC.ALL ;  /* 0x0000000000007948 */ /* 0x000fea0003800000 */
[----:B------:R-:W-:Y:S01]  /*1140*/  UIADD3 UR8, UR8, 0x100, URZ ;  /* 0x0000010008087890 */ /* 0x000fe2000fffe03f */
[----:B------:R-:W-:Y:S02]  /*1150*/  ISETP.GE.AND P1, PT, R10, 0x1, PT ;  /* 0x000000010a00780c */ /* 0x000fe40003f26270 */
[----:B------:R-:W-:Y:S02]  /*1160*/  CS2R R56, SRZ ;  /* 0x0000000000387805 */ /* 0x000fe4000001ff00 */
[----:B------:R-:W-:Y:S01]  /*1170*/  CS2R R58, SRZ ;  /* 0x00000000003a7805 */ /* 0x000fe2000001ff00 */
[----:B------:R-:W-:Y:S01]  /*1180*/  UIADD3 UR52, UP0, UR8, UR38, URZ ;  /* 0x0000002608347290 */ /* 0x000fe2000ff1e03f */
[----:B------:R-:W-:-:S02]  /*1190*/  CS2R R60, SRZ ;  /* 0x00000000003c7805 */ /* 0x000fc4000001ff00 */
[----:B------:R-:W-:Y:S02]  /*11a0*/  CS2R R62, SRZ ;  /* 0x00000000003e7805 */ /* 0x000fe4000001ff00 */
[----:B------:R-:W-:Y:S01]  /*11b0*/  CS2R R64, SRZ ;  /* 0x0000000000407805 */ /* 0x000fe2000001ff00 */
[----:B------:R-:W-:Y:S01]  /*11c0*/  ULEA.HI.X.SX32 UR39, UR8, UR39, 0x1, UP0 ;  /* 0x0000002708277291 */ /* 0x000fe200080f0e3f */
[----:B------:R-:W-:Y:S02]  /*11d0*/  CS2R R66, SRZ ;  /* 0x0000000000427805 */ /* 0x000fe4000001ff00 */
[----:B------:R-:W-:Y:S02]  /*11e0*/  CS2R R68, SRZ ;  /* 0x0000000000447805 */ /* 0x000fe4000001ff00 */
[----:B------:R-:W-:Y:S02]  /*11f0*/  CS2R R70, SRZ ;  /* 0x0000000000467805 */ /* 0x000fe4000001ff00 */
[----:B------:R-:W-:-:S02]  /*1200*/  CS2R R72, SRZ ;  /* 0x0000000000487805 */ /* 0x000fc4000001ff00 */
[----:B------:R-:W-:Y:S02]  /*1210*/  CS2R R74, SRZ ;  /* 0x00000000004a7805 */ /* 0x000fe4000001ff00 */
[----:B------:R-:W-:Y:S02]  /*1220*/  CS2R R76, SRZ ;  /* 0x00000000004c7805 */ /* 0x000fe4000001ff00 */
        /* <DEDUP_REMOVED lines=9> */
[----:B------:R-:W-:Y:S01]  /*12c0*/  CS2R R32, SRZ ;  /* 0x0000000000207805 */ /* 0x000fe2000001ff00 */
[----:B------:R-:W-:Y:S01]  /*12d0*/  IMAD.MOV.U32 R34, RZ, RZ, RZ ;  /* 0x000000ffff227224 */ /* 0x000fe200078e00ff */
[----:B------:R-:W-:Y:S06]  /*12e0*/  @P0 BRA `(.L_x_45) ;  /* 0x00000000002c0947 */ /* 0x000fec0003800000 */
[----:B-1-3--:R-:W1:Y:S01]  /*12f0*/  S2R R3, SR_LANEID ;  /* 0x0000000000037919 */ /* 0x00ae620000000000 */
[----:B------:R-:W-:Y:S05]  /*1300*/  WARPSYNC.ALL ;  /* 0x0000000000007948 */ /* 0x000fea0003800000 */
[----:B-1----:R-:W-:-:S05]  /*1310*/  IMAD.SHL.U32 R6, R3, 0x4, RZ ;  /* 0x0000000403067824 */ /* 0x002fca00078e00ff */
[----:B------:R-:W1:Y:S01]  /*1320*/  LDS R3, [R6+UR36] ;  /* 0x0000002406037984 */ /* 0x000e620008000800 */
[----:B----4-:R-:W-:Y:S01]  /*1330*/  IADD3 R4, P3, R6, UR52, RZ ;  /* 0x0000003406047c10 */ /* 0x010fe2000ff7e0ff */
[----:B------:R-:W-:-:S04]  /*1340*/  UMOV UR38, UR52 ;  /* 0x0000003400267c82 */ /* 0x000fc80008000000 */
[----:B------:R-:W-:-:S05]  /*1350*/  IMAD.X R5, RZ, RZ, UR39, P3 ;  /* 0x00000027ff057e24 */ /* 0x000fca00098e06ff */
[----:B-1----:R1:W3:Y:S01]  /*1360*/  ATOMG.E.EXCH.STRONG.GPU PT, RZ, [R4], R3 ;  /* 0x0000000304ff73a8 */ /* 0x0022e200041ee100 */
[----:B------:R-:W-:-:S04]  /*1370*/  DEPBAR {5,4,3,2,1,0} ;  /* 0x0000003f0000791a */ /* 0x000fc80000000000 */
[----:B------:R1:W-:Y:S01]  /*1380*/  UTMACCTL.IV [UR38] ;  /* 0x00000000260079b9 */ /* 0x0003e20008000000 */
[----:B------:R-:W-:Y:S01]  /*1390*/  NOP ;  /* 0x0000000000007918 */ /* 0x000fe20000000000 */
.L_x_45:
[----:B------:R-:W-:Y:S05]  /*13a0*/  @P0 BRA `(.L_x_46) ;  /* 0x00000000000c0947 */ /* 0x000fea0003800000 */
[----:B------:R0:W-:Y:S01]  /*13b0*/  UTMACMDFLUSH ;  /* 0x00000000000079b7 */ /* 0x0001e20000000000 */
[----:B------:R-:W-:Y:S05]  /*13c0*/  @P0 BRA `(.L_x_46) ;  /* 0x0000000000040947 */ /* 0x000fea0003800000 */
[----:B------:R-:W-:-:S04]  /*13d0*/  DEPBAR.LE SB0, 0x0 ;  /* 0x000080000000791a */ /* 0x000fc80000000000 */
.L_x_46:
[----:B------:R-:W-:Y:S05]  /*13e0*/  WARPSYNC.ALL ;  /* 0x0000000000007948 */ /* 0x000fea0003800000 */
[----:B---3--:R-:W-:Y:S01]  /*13f0*/  BAR.SYNC.DEFER_BLOCKING 0x0 ;  /* 0x0000000000007b1d */ /* 0x008fe20000010000 */
[----:B------:R-:W-:Y:S01]  /*1400*/  IMAD.MOV.U32 R35, RZ, RZ, RZ ;  /* 0x000000ffff237224 */ /* 0x000fe200078e00ff */
[----:B------:R-:W-:Y:S02]  /*1410*/  CS2R R36, SRZ ;  /* 0x0000000000247805 */ /* 0x000fe4000001ff00 */
[----:B------:R-:W-:Y:S02]  /*1420*/  CS2R R38, SRZ ;  /* 0x0000000000267805 */ /* 0x000fe4000001ff00 */
[----:B------:R-:W-:-:S02]  /*1430*/  CS2R R40, SRZ ;  /* 0x0000000000287805 */ /* 0x000fc4000001ff00 */
[----:B------:R-:W-:Y:S01]  /*1440*/  CS2R R42, SRZ ;  /* 0x00000000002a7805 */ /* 0x000fe2000001ff00 */
[----:B------:R-:W-:Y:S01]  /*1450*/  VOTEU.ALL UP0, P2 ;  /* 0x00000000003f7886 */ /* 0x000fe20001000000 */
[----:B------:R-:W-:Y:S01]  /*1460*/  UMOV UR8, 0x1 ;  /* 0x0000000100087882 */ /* 0x000fe20000000000 */
[----:B------:R-:W-:Y:S01]  /*1470*/  VOTEU.ALL UP1, P2 ;  /* 0x00000000003f7886 */ /* 0x000fe20001020000 */
[----:B------:R-:W-:Y:S01]  /*1480*/  VOTEU.ALL UP2, P2 ;  /* 0x00000000003f7886 */ /* 0x000fe20001040000 */
[----:B------:R-:W-:Y:S01]  /*1490*/  VOTEU.ALL UP3, P2 ;  /* 0x00000000003f7886 */ /* 0x000fe20001060000 */
[----:B------:R-:W-:-:S04]  /*14a0*/  @!UP0 UIADD3 UR10, -UR8, 0x100000, URZ ;  /* 0x00100000080a8890 */ /* 0x000fc8000fffe13f */
[----:B------:R-:W-:Y:S02]  /*14b0*/  @!UP0 USHF.L.U32 UR11, UR10, 0xb, URZ ;  /* 0x0000000b0a0b8899 */ /* 0x000fe4000800063f */
[----:B------:R-:W-:Y:S01]  /*14c0*/  @!UP0 USHF.L.U32 UR10, UR10, 0x1, URZ ;  /* 0x000000010a0a8899 */ /* 0x000fe2000800063f */
[----:B------:R-:W-:Y:S01]  /*14d0*/  CS2R R44, SRZ ;  /* 0x00000000002c7805 */ /* 0x000fe2000001ff00 */
        /* <DEDUP_REMOVED lines=12> */
[----:B------:R-:W-:Y:S01]  /*15a0*/  VOTEU.ALL UP0, P2 ;  /* 0x00000000003f7886 */ /* 0x000fe20001000000 */
[----:B------:R-:W-:Y:S02]  /*15b0*/  CS2R R52, SRZ ;  /* 0x0000000000347805 */ /* 0x000fe4000001ff00 */
[----:B------:R-:W-:Y:S01]  /*15c0*/  CS2R R54, SRZ ;  /* 0x0000000000367805 */ /* 0x000fe2000001ff00 */
[----:B------:R-:W3:Y:S02]  /*15d0*/  FENCE.VIEW.ASYNC.S ;  /* 0x00000000000073c6 */ /* 0x000ee40000000000 */
[----:B---3--:R3:W4:Y:S02]  /*15e0*/  @!UP0 SYNCS.EXCH.64 URZ, [UR36+0x50000], UR10 ;  /* 0x0500000a243f85b2 */ /* 0x0087240008000100 */
[----:B----4-:R-:W-:Y:S01]  /*15f0*/  BAR.SYNC.DEFER_BLOCKING 0x0 ;  /* 0x0000000000007b1d */ /* 0x010fe20000010000 */
[----:B---3--:R-:W-:-:S05]  /*1600*/  USHF.L.U32 UR11, UR54, 0x8, URZ ;  /* 0x00000008360b7899 */ /* 0x008fca000800063f */
[----:B------:R-:W3:Y:S02]  /*1610*/  @!UP1 SYNCS.EXCH.64 URZ, [UR36+0x50008], UR12 ;  /* 0x0500080c243f95b2 */ /* 0x000ee40008000100 */
[----:B---3--:R-:W-:Y:S06]  /*1620*/  BAR.SYNC.DEFER_BLOCKING 0x0 ;  /* 0x0000000000007b1d */ /* 0x008fec0000010000 */
[----:B------:R3:W4:Y:S02]  /*1630*/  @!UP2 SYNCS.EXCH.64 URZ, [UR36+0x50010], UR14 ;  /* 0x0500100e243fa5b2 */ /* 0x0007240008000100 */
[----:B----4-:R-:W-:Y:S01]  /*1640*/  BAR.SYNC.DEFER_BLOCKING 0x0 ;  /* 0x0000000000007b1d */ /* 0x010fe20000010000 */
[----:B---3--:R-:W-:-:S05]  /*1650*/  USHF.L.U32 UR14, UR53, 0x6, URZ ;  /* 0x00000006350e7899 */ /* 0x008fca000800063f */
[----:B------:R3:W4:Y:S01]  /*1660*/  @!UP3 SYNCS.EXCH.64 URZ, [UR36+0x50018], UR8 ;  /* 0x05001808243fb5b2 */ /* 0x0007220008000100 */
[----:B------:R-:W-:Y:S06]  /*1670*/  @!P1 BRA `(.L_x_47) ;  /* 0x0000000800189947 */ /* 0x000fec0003800000 */
[----:B-1----:R-:W-:Y:S02]  /*1680*/  SHF.R.U32.HI R3, RZ, 0x5, R0 ;  /* 0x00000005ff037819 */ /* 0x002fe40000011600 */
[----:B------:R-:W-:Y:S02]  /*1690*/  CS2R R56, SRZ ;  /* 0x0000000000387805 */ /* 0x000fe4000001ff00 */
[----:B------:R-:W-:Y:S02]  /*16a0*/  CS2R R58, SRZ ;  /* 0x00000000003a7805 */ /* 0x000fe4000001ff00 */
[----:B------:R-:W-:Y:S02]  /*16b0*/  CS2R R60, SRZ ;  /* 0x00000000003c7805 */ /* 0x000fe4000001ff00 */
[----:B------:R-:W-:Y:S02]  /*16c0*/  R2UR UR38, R3 ;  /* 0x00000000032672ca */ /* 0x000fe400000e0000 */
        /* <DEDUP_REMOVED lines=28> */
[----:B------:R-:W-:Y:S01]  /*1890*/  CS2R R54, SRZ ;  /* 0x0000000000367805 */ /* 0x000fe2000001ff00 */
[----:B------:R-:W-:Y:S01]  /*18a0*/  UMOV UR37, URZ ;  /* 0x0000003f00257c82 */ /* 0x000fe20008000000 */
[----:B------:R-:W-:-:S05]  /*18b0*/  UMOV UR15, URZ ;  /* 0x0000003f000f7c82 */ /* 0x000fca0008000000 */
.L_x_49:
[----:B----4-:R-:W-:Y:S01]  /*18c0*/  BAR.SYNC.DEFER_BLOCKING 0x0 ;  /* 0x0000000000007b1d */ /* 0x010fe20000010000 */
[----:B------:R-:W-:Y:S01]  /*18d0*/  ULEA UR21, UR37, UR36, 0x3 ;  /* 0x0000002425157291 */ /* 0x000fe2000f8e183f */
[----:B------:R-:W-:Y:S01]  /*18e0*/  @!P2 IMAD.MOV.U32 R3, RZ, RZ, 0x14000 ;  /* 0x00014000ff03a424 */ /* 0x000fe200078e00ff */
[----:B------:R-:W-:Y:S01]  /*18f0*/  ELECT P0, URZ, PT ;  /* 0x00000000003f782f */ /* 0x000fe20003800000 */
[----:B------:R-:W-:-:S03]  /*1900*/  ULEA UR20, UR37, UR36, 0x10 ;  /* 0x0000002425147291 */ /* 0x000fc6000f8e803f */
[----:B------:R-:W-:Y:S01]  /*1910*/  ISETP.LT.U32.AND P0, PT, R2, 0x40, P0 ;  /* 0x000000400200780c */ /* 0x000fe20000701070 */
[----:B------:R-:W-:Y:S01]  /*1920*/  ULOP3.LUT UR10, UR38, 0x1, URZ, 0xc0, !UPT ;  /* 0x00000001260a7892 */ /* 0x000fe2000f8ec03f */
[----:B------:R-:W-:-:S03]  /*1930*/  ELECT P1, URZ, PT ;  /* 0x00000000003f782f */ /* 0x000fc60003820000 */
[----:B---3--:R-:W-:Y:S02]  /*1940*/  ULEA UR8, UR10, UR20, 0xf ;  /* 0x000000140a087291 */ /* 0x008fe4000f8e783f */
[----:B------:R-:W-:Y:S01]  /*1950*/  ULEA UR10, UR10, UR15, 0x6 ;  /* 0x0000000f0a0a7291 */ /* 0x000fe2000f8e303f */
[----:B------:R-:W-:Y:S01]  /*1960*/  ISETP.LT.U32.AND P1, PT, R2, 0x20, P1 ;  /* 0x000000200200780c */ /* 0x000fe20000f21070 */
[----:B------:R-:W-:-:S04]  /*1970*/  ULEA UR12, UR37, UR36, 0xe ;  /* 0x00000024250c7291 */ /* 0x000fc8000f8e703f */
[----:B------:R-:W-:Y:S01]  /*1980*/  VOTEU.ANY UP0, P0 ;  /* 0x00000000003f7886 */ /* 0x000fe20000000100 */
[----:B------:R-:W-:Y:S01]  /*1990*/  VOTEU.ANY UP2, P0 ;  /* 0x00000000003f7886 */ /* 0x000fe20000040100 */
[----:B------:R-:W-:Y:S01]  /*19a0*/  UIADD3 UR12, UR12, 0x40000, URZ ;  /* 0x000400000c0c7890 */ /* 0x000fe2000fffe03f */
[----:B------:R1:W-:Y:S01]  /*19b0*/  @!P2 SYNCS.ARRIVE.TRANS64 RZ, [UR21+0x50000], R3 ;  /* 0x05000003ffffa9a7 */ /* 0x0003e20008000015 */
[----:B------:R3:W-:Y:S06]  /*19c0*/  MEMBAR.ALL.CTA ;  /* 0x0000000000007992 */ /* 0x0007ec0000008000 */
[----:B---3--:R-:W3:Y:S01]  /*19d0*/  FENCE.VIEW.ASYNC.S ;  /* 0x00000000000073c6 */ /* 0x008ee20000000000 */
[----:B------:R-:W-:Y:S01]  /*19e0*/  @UP0 UIADD3 UR9, UR21, 0x50000, URZ ;  /* 0x0005000015090890 */ /* 0x000fe2000fffe03f */
[----:B------:R-:W-:Y:S01]  /*19f0*/  @UP0 UMOV UR16, UR4 ;  /* 0x0000000400100c82 */ /* 0x000fe20008000000 */
[----:B------:R-:W-:Y:S01]  /*1a00*/  @UP0 UMOV UR17, UR5 ;  /* 0x0000000500110c82 */ /* 0x000fe20008000000 */
[----:B---3--:R-:W-:Y:S01]  /*1a10*/  VOTEU.ANY UP1, P1 ;  /* 0x00000000003f7886 */ /* 0x008fe20000820100 */
[----:B------:R-:W-:Y:S01]  /*1a20*/  VOTEU.ANY UP3, P1 ;  /* 0x00000000003f7886 */ /* 0x000fe20000860100 */
[----:B-1----:R-:W-:-:S03]  /*1a30*/  IMAD.U32 R3, RZ, RZ, UR55 ;  /* 0x00000037ff037e24 */ /* 0x002fc6000f8e00ff */
[----:B------:R-:W-:Y:S01]  /*1a40*/  @UP1 UIADD3 UR13, UR21, 0x50000, URZ ;  /* 0x00050000150d1890 */ /* 0x000fe2000fffe03f */
[----:B------:R-:W-:Y:S01]  /*1a50*/  @UP1 UMOV UR18, UR6 ;  /* 0x0000000600121c82 */ /* 0x000fe20008000000 */
[----:B------:R-:W-:Y:S01]  /*1a60*/  @UP1 UMOV UR19, UR7 ;  /* 0x0000000700131c82 */ /* 0x000fe20008000000 */
[----:B------:R-:W-:Y:S01]  /*1a70*/  SHF.L.U32 R3, R3, 0x1f, RZ ;  /* 0x0000001f03037819 */ /* 0x000fe200000006ff */
[----:B------:R-:W-:Y:S06]  /*1a80*/  BAR.SYNC.DEFER_BLOCKING 0x0 ;  /* 0x0000000000007b1d */ /* 0x000fec0000010000 */
[----:B------:R1:W-:Y:S02]  /*1a90*/  @UP2 UTMALDG.2D [UR8], [UR16] ;  /* 0x00000008100025b4 */ /* 0x0003e40008008000 */
[----:B------:R-:W-:Y:S06]  /*1aa0*/  BAR.SYNC.DEFER_BLOCKING 0x0 ;  /* 0x0000000000007b1d */ /* 0x000fec0000010000 */
[----:B------:R1:W-:Y:S02]  /*1ab0*/  @UP3 UTMALDG.2D [UR12], [UR18] ;  /* 0x0000000c120035b4 */ /* 0x0003e40008008000 */
[----:B------:R-:W-:Y:S06]  /*1ac0*/  BAR.SYNC.DEFER_BLOCKING 0x0 ;  /* 0x0000000000007b1d */ /* 0x000fec0000010000 */
[----:B------:R-:W3:Y:S02]  /*1ad0*/  SYNCS.PHASECHK.TRANS64.TRYWAIT P0, [UR21+0x50000], R3 ;  /* 0x05000003ff0075a7 */ /* 0x000ee40008000155 */
[----:B-1-3--:R-:W-:Y:S05]  /*1ae0*/  @!P0 BRA `(.L_x_48) ;  /* 0x0000000800388947 */ /* 0x00afea0003800000 */
.L_x_50:
[----:B------:R-:W-:Y:S01]  /*1af0*/  USHF.L.U32 UR8, UR38, 0x7, URZ ;  /* 0x0000000726087899 */ /* 0x000fe2000800063f */
[----:B------:R-:W-:Y:S02]  /*1b00*/  WARPGROUP.DEPBAR.LE gsb0, 0x0 ;  /* 0x00008000000079c5 */ /* 0x000fe40000010000 */
[----:B------:R-:W-:Y:S01]  /*1b10*/  USHF.R.U32.HI UR50, URZ, 0x4, UR12 ;  /* 0x000000043f327899 */ /* 0x000fe2000801160c */
[----:B------:R-:W-:Y:S01]  /*1b20*/  WARPGROUP.ARRIVE ;  /* 0x00000000000079c5 */ /* 0x000fe20000000000 */
[----:B------:R-:W-:Y:S01]  /*1b30*/  ULOP3.LUT UR8, UR8, 0x200, URZ, 0xc0, !UPT ;  /* 0x0000020008087892 */ /* 0x000fe2000f8ec03f */
[----:B------:R-:W1:Y:S01]  /*1b40*/  LDC R3, c[0x0][0x230] ;  /* 0x00008c00ff037b82 */ /* 0x000e620000000800 */
[----:B------:R-:W-:Y:S02]  /*1b50*/  USGXT.U32 UR50, UR50, 0xe ;  /* 0x0000000e3232789a */ /* 0x000fe40008000000 */
[----:B------:R-:W-:Y:S01]  /*1b60*/  ULEA.HI UR8, UR20, UR8, URZ, 0x1c ;  /* 0x0000000814087291 */ /* 0x000fe2000f8fe03f */
[----:B------:R-:W-:Y:S01]  /*1b70*/  UMOV UR51, 0x40000040 ;  /* 0x4000004000337882 */ /* 0x000fe20000000000 */
[----:B------:R-:W-:-:S02]  /*1b80*/  UMOV UR49, 0x40000040 ;  /* 0x4000004000317882 */ /* 0x000fc40000000000 */
[----:B------:R-:W-:Y:S02]  /*1b90*/  ULOP3.LUT UR48, UR8, 0x3fff, URZ, 0xc0, !UPT ;  /* 0x00003fff08307892 */ /* 0x000fe4000f8ec03f */
[----:B------:R-:W-:Y:S02]  /*1ba0*/  UIADD3 UR42, UP1, UR50, 0x80, URZ ;  /* 0x00000080322a7890 */ /* 0x000fe4000ff3e03f */
[----:B------:R-:W-:Y:S01]  /*1bb0*/  UIADD3 UR40, UP0, UR48, 0x2, URZ ;  /* 0x0000000230287890 */ /* 0x000fe2000ff1e03f */
[----:B------:R-:W-:Y:S01]  /*1bc0*/  UMOV UR8, URZ ;  /* 0x0000003f00087c82 */ /* 0x000fe20008000000 */
[----:B------:R-:W-:Y:S02]  /*1bd0*/  UMOV UR9, URZ ;  /* 0x0000003f00097c82 */ /* 0x000fe40008000000 */
[----:B------:R-:W-:Y:S01]  /*1be0*/  UIADD3.X UR41, UR8, 0x40000040, URZ, UP0, !UPT ;  /* 0x4000004008297890 */ /* 0x000fe200087fe43f */
[----:B------:R-:W-:Y:S01]  /*1bf0*/  HGMMA.64x64x16.F32.BF16 R56, gdesc[UR48].tnspB, R56 ;  /* 0x40e00000303879f0 */ /* 0x000fe20008701838 */
[----:B------:R-:W-:-:S02]  /*1c00*/  UIADD3.X UR43, UR9, 0x40000040, URZ, UP1, !UPT ;  /* 0x40000040092b7890 */ /* 0x000fc40008ffe43f */
[----:B------:R-:W-:Y:S02]  /*1c10*/  UIADD3.64 UR32, UR40, 0x2, URZ ;  /* 0x0000000228207897 */ /* 0x000fe4000fffe03f */
[----:B------:R-:W-:Y:S02]  /*1c20*/  UIADD3.64 UR34, UR42, 0x80, URZ ;  /* 0x000000802a227897 */ /* 0x000fe4000fffe03f */
[----:B------:R-:W-:Y:S02]  /*1c30*/  UIADD3.64 UR28, UR40, 0x4, URZ ;  /* 0x00000004281c7897 */ /* 0x000fe4000fffe03f */
[----:B------:R-:W-:Y:S02]  /*1c40*/  UIADD3.64 UR30, UR42, 0x100, URZ ;  /* 0x000001002a1e7897 */ /* 0x000fe4000fffe03f */
[----:B------:R-:W-:Y:S02]  /*1c50*/  UIADD3.64 UR24, UR40, 0x7fe, URZ ;  /* 0x000007fe28187897 */ /* 0x000fe4000fffe03f */
[----:B------:R-:W-:-:S02]  /*1c60*/  UIADD3.64 UR26, UR42, 0x180, URZ ;  /* 0x000001802a1a7897 */ /* 0x000fc4000fffe03f */
[----:B------:R-:W-:Y:S02]  /*1c70*/  UIADD3.64 UR20, UR40, 0x800, URZ ;  /* 0x0000080028147897 */ /* 0x000fe4000fffe03f */
[----:B------:R-:W-:Y:S02]  /*1c80*/  UIADD3.64 UR22, UR42, 0x200, URZ ;  /* 0x000002002a167897 */ /* 0x000fe4000fffe03f */
[----:B------:R-:W-:Y:S02]  /*1c90*/  UIADD3.64 UR16, UR40, 0x802, URZ ;  /* 0x0000080228107897 */ /* 0x000fe4000fffe03f */
[----:B------:R-:W-:Y:S02]  /*1ca0*/  UIADD3.64 UR18, UR42, 0x280, URZ ;  /* 0x000002802a127897 */ /* 0x000fe4000fffe03f */
[----:B------:R-:W-:Y:S02]  /*1cb0*/  UIADD3.64 UR44, UR40, 0x804, URZ ;  /* 0x00000804282c7897 */ /* 0x000fe4000fffe03f */
[----:B------:R-:W-:-:S02]  /*1cc0*/  UIADD3.64 UR46, UR42, 0x300, URZ ;  /* 0x000003002a2e7897 */ /* 0x000fc4000fffe03f */
[----:B------:R-:W-:Y:S02]  /*1cd0*/  UIADD3.64 UR48, UR40, 0x3fe, URZ ;  /* 0x000003fe28307897 */ /* 0x000fe4000fffe03f */
[----:B------:R-:W-:Y:S02]  /*1ce0*/  UIADD3 UR15, UR15, 0x80, URZ ;  /* 0x000000800f0f7890 */ /* 0x000fe4000fffe03f */
[----:B------:R-:W-:-:S04]  /*1cf0*/  UIADD3 UR37, UR37, 0x1, URZ ;  /* 0x0000000125257890 */ /* 0x000fc8000fffe03f */
[----:B-1----:R-:W-:Y:S01]  /*1d00*/  ISETP.LE.AND P0, PT, R3, UR15, PT ;  /* 0x0000000f03007c0c */ /* 0x002fe2000bf03270 */
[----:B------:R-:W-:-:S04]  /*1d10*/  UISETP.NE.U32.AND UP0, UPT, UR37, 0x4, UPT ;  /* 0x000000042500788c */ /* 0x000fc8000bf05070 */
[----:B------:R-:W-:Y:S02]  /*1d20*/  USEL UR8, URZ, 0x1, UP0 ;  /* 0x000000013f087887 */ /* 0x000fe40008000000 */
[----:B------:R-:W-:Y:S02]  /*1d30*/  USEL UR37, UR37, URZ, UP0 ;  /* 0x0000003f25257287 */ /* 0x000fe40008000000 */
[----:B------:R-:W-:Y:S01]  /*1d40*/  ULOP3.LUT UR55, UR55, UR8, URZ, 0x3c, !UPT ;  /* 0x0000000837377292 */ /* 0x000fe2000f8e3c3f */
[----:B------:R-:W-:Y:S04]  /*1d50*/  HGMMA.64x64x16.F32.BF16 R56, gdesc[UR40].tnspB, R56 ;  /* 0x40e00000283879f0 */ /* 0x000fe80008701838 */
[----:B------:R-:W-:Y:S01]  /*1d60*/  HGMMA.64x64x16.F32.BF16 R56, gdesc[UR32].tnspB, R56 ;  /* 0x40e00000203879f0 */ /* 0x000fe20008701838 */
[----:B------:R-:W-:-:S03]  /*1d70*/  UIADD3.64 UR32, UR40, 0x402, URZ ;  /* 0x0000040228207897 */ /* 0x000fc6000fffe03f */
        /* <DEDUP_REMOVED lines=11> */
[----:B------:R-:W-:Y:S01]  /*1e30*/  UIADD3.64 UR48, UR40, 0x400, URZ ;  /* 0x0000040028307897 */ /* 0x000fe2000fffe03f */
[----:B------:R-:W-:Y:S01]  /*1e40*/  UMOV UR50, UR42 ;  /* 0x0000002a00327c82 */ /* 0x000fe20008000000 */
[----:B------:R-:W-:-:S07]  /*1e50*/  UMOV UR51, UR43 ;  /* 0x0000002b00337c82 */ /* 0x000fce0008000000 */
[----:B------:R-:W-:Y:S04]  /*1e60*/  HGMMA.64x64x16.F32.BF16 R24, gdesc[UR48].tnspB, R24 ;  /* 0x40e00000301879f0 */ /* 0x000fe80008701818 */
[----:B------:R-:W-:Y:S04]  /*1e70*/  HGMMA.64x64x16.F32.BF16 R24, gdesc[UR32].tnspB, R24 ;  /* 0x40e00000201879f0 */ /* 0x000fe80008701818 */
[----:B------:R-:W-:Y:S04]  /*1e80*/  HGMMA.64x64x16.F32.BF16 R24, gdesc[UR28].tnspB, R24 ;  /* 0x40e000001c1879f0 */ /* 0x000fe80008701818 */
[----:B------:R-:W-:Y:S04]  /*1e90*/  HGMMA.64x64x16.F32.BF16 R24, gdesc[UR24].tnspB, R24 ;  /* 0x40e00000181879f0 */ /* 0x000fe80008701818 */
[----:B------:R-:W-:Y:S04]  /*1ea0*/  HGMMA.64x64x16.F32.BF16 R24, gdesc[UR20].tnspB, R24 ;  /* 0x40e00000141879f0 */ /* 0x000fe80008701818 */
[----:B------:R-:W-:Y:S04]  /*1eb0*/  HGMMA.64x64x16.F32.BF16 R24, gdesc[UR16].tnspB, R24 ;  /* 0x40e00000101879f0 */ /* 0x000fe80008701818 */
[----:B------:R-:W-:Y:S01]  /*1ec0*/  HGMMA.64x64x16.F32.BF16 R24, gdesc[UR44].tnspB, R24, gsb0 ;  /* 0x40e000002c1879f0 */ /* 0x000fe20008001818 */
[----:B------:R-:W-:Y:S05]  /*1ed0*/  @!P0 BRA `(.L_x_49) ;  /* 0xfffffff800788947 */ /* 0x000fea000383ffff */
.L_x_47:
[----:B------:R-:W-:Y:S02]  /*1ee0*/  WARPGROUP.DEPBAR.LE gsb0, 0x0 ;  /* 0x00008000000079c5 */ /* 0x000fe40000010000 */
[----:B----4-:R-:W-:Y:S01]  /*1ef0*/  BAR.SYNC.DEFER_BLOCKING 0x0 ;  /* 0x0000000000007b1d */ /* 0x010fe20000010000 */
[C---:B-1----:R-:W-:Y:S01]  /*1f00*/  IMAD.SHL.U32 R3, R0.reuse, 0x80, RZ ;  /* 0x0000008000037824 */ /* 0x042fe200078e00ff */
[----:B------:R-:W-:Y:S01]  /*1f10*/  ELECT P0, URZ, PT ;  /* 0x00000000003f782f */ /* 0x000fe20003800000 */
[----:B------:R-:W-:Y:S01]  /*1f20*/  IMAD.SHL.U32 R4, R0, 0x10, RZ ;  /* 0x0000001000047824 */ /* 0x000fe200078e00ff */
[----:B------:R-:W-:Y:S02]  /*1f30*/  F2FP.BF16.F32.PACK_AB R56, R57, R56 ;  /* 0x000000383938723e */ /* 0x000fe400000010ff */
[----:B------:R-:W-:Y:S01]  /*1f40*/  LOP3.LUT R3, R3, 0x780, RZ, 0xc0, !PT ;  /* 0x0000078003037812 */ /* 0x000fe200078ec0ff */
[----:B------:R-:W-:Y:S01]  /*1f50*/  UMOV UR37, UR14 ;  /* 0x0000000e00257c82 */ /* 0x000fe20008000000 */
[----:B------:R-:W-:Y:S01]  /*1f60*/  F2FP.BF16.F32.PACK_AB R57, R59, R58 ;  /* 0x0000003a3b39723e */ /* 0x000fe200000010ff */
[----:B------:R-:W-:Y:S01]  /*1f70*/  UMOV UR38, UR11 ;  /* 0x0000000b00267c82 */ /* 0x000fe20008000000 */
[----:B------:R-:W-:-:S02]  /*1f80*/  LOP3.LUT R3, R3, 0x70, R4, 0xf8, !PT ;  /* 0x0000007003037812 */ /* 0x000fc400078ef804 */
[----:B------:R-:W-:Y:S02]  /*1f90*/  F2FP.BF16.F32.PACK_AB R24, R25, R24 ;  /* 0x000000181918723e */ /* 0x000fe400000010ff */
[----:B------:R-:W-:Y:S01]  /*1fa0*/  LOP3.LUT R3, R3, 0x10, R0, 0x78, !PT ;  /* 0x0000001003037812 */ /* 0x000fe200078e7800 */
[----:B------:R-:W-:Y:S01]  /*1fb0*/  IMAD.SHL.U32 R0, R0, 0x40, RZ ;  /* 0x0000004000007824 */ /* 0x000fe200078e00ff */
[----:B------:R-:W-:Y:S02]  /*1fc0*/  ISETP.LT.U32.AND P0, PT, R2, 0x20, P0 ;  /* 0x000000200200780c */ /* 0x000fe40000701070 */
[----:B------:R-:W-:Y:S02]  /*1fd0*/  F2FP.BF16.F32.PACK_AB R58, R61, R60 ;  /* 0x0000003c3d3a723e */ /* 0x000fe400000010ff */
[----:B------:R-:W-:Y:S02]  /*1fe0*/  LOP3.LUT R0, R3, 0x3800, R0, 0xf8, !PT ;  /* 0x0000380003007812 */ /* 0x000fe400078ef800 */
[----:B------:R-:W-:Y:S01]  /*1ff0*/  F2FP.BF16.F32.PACK_AB R59, R63, R62 ;  /* 0x0000003e3f3b723e */ /* 0x000fe200000010ff */
[----:B------:R-:W1:Y:S02]  /*2000*/  @!P2 SYNCS.CCTL.IV [UR36+0x50000] ;  /* 0x05000000ff00a9b1 */ /* 0x000e640008000024 */
[----:B-1----:R-:W-:Y:S01]  /*2010*/  BAR.SYNC.DEFER_BLOCKING 0x0 ;  /* 0x0000000000007b1d */ /* 0x002fe20000010000 */
[C---:B------:R-:W-:Y:S01]  /*2020*/  LOP3.LUT R3, R0.reuse, 0x20, RZ, 0x3c, !PT ;  /* 0x0000002000037812 */ /* 0x040fe200078e3cff */
[C---:B------:R-:W-:Y:S01]  /*2030*/  VIADD R2, R0.reuse, UR36 ;  /* 0x0000002400027c36 */ /* 0x040fe20008000000 */
[----:B------:R-:W-:-:S02]  /*2040*/  LOP3.LUT R4, R0, 0x40, RZ, 0x3c, !PT ;  /* 0x0000004000047812 */ /* 0x000fc400078e3cff */
[----:B------:R-:W-:Y:S01]  /*2050*/  F2FP.BF16.F32.PACK_AB R64, R65, R64 ;  /* 0x000000404140723e */ /* 0x000fe200000010ff */
[----:B------:R-:W-:Y:S01]  /*2060*/  VIADD R3, R3, UR36 ;  /* 0x0000002403037c36 */ /* 0x000fe20008000000 */
[----:B------:R-:W-:Y:S01]  /*2070*/  F2FP.BF16.F32.PACK_AB R25, R27, R26 ;  /* 0x0000001a1b19723e */ /* 0x000fe200000010ff */
[----:B------:R-:W-:Y:S01]  /*2080*/  VIADD R4, R4, UR36 ;  /* 0x0000002404047c36 */ /* 0x000fe20008000000 */
[----:B------:R-:W-:Y:S01]  /*2090*/  F2FP.BF16.F32.PACK_AB R65, R67, R66 ;  /* 0x000000424341723e */ /* 0x000fe200000010ff */
[----:B------:R-:W-:Y:S01]  /*20a0*/  VOTEU.ANY UP0, P0 ;  /* 0x00000000003f7886 */ /* 0x000fe20000000100 */
[----:B------:R-:W-:Y:S01]  /*20b0*/  F2FP.BF16.F32.PACK_AB R26, R29, R28 ;  /* 0x0000001c1d1a723e */ /* 0x000fe200000010ff */
[----:B------:R-:W-:Y:S01]  /*20c0*/  VOTEU.ANY UP1, P0 ;  /* 0x00000000003f7886 */ /* 0x000fe20000020100 */
[----:B------:R-:W-:Y:S02]  /*20d0*/  F2FP.BF16.F32.PACK_AB R27, R31, R30 ;  /* 0x0000001e1f1b723e */ /* 0x000fe400000010ff */
[----:B------:R-:W-:Y:S01]  /*20e0*/  F2FP.BF16.F32.PACK_AB R32, R33, R32 ;  /* 0x000000202120723e */ /* 0x000fe200000010ff */
[----:B---3--:R-:W-:Y:S01]  /*20f0*/  @UP0 UMOV UR8, UR52 ;  /* 0x0000003400080c82 */ /* 0x008fe20008000000 */
[----:B------:R-:W-:Y:S01]  /*2100*/  LOP3.LUT R0, R0, 0x60, RZ, 0x3c, !PT ;  /* 0x0000006000007812 */ /* 0x000fe200078e3cff */
[----:B------:R-:W-:Y:S01]  /*2110*/  @UP0 UMOV UR9, UR39 ;  /* 0x0000002700090c82 */ /* 0x000fe20008000000 */
[----:B------:R-:W-:-:S02]  /*2120*/  F2FP.BF16.F32.PACK_AB R66, R69, R68 ;  /* 0x000000444542723e */ /* 0x000fc400000010ff */
[----:B------:R-:W-:Y:S01]  /*2130*/  F2FP.BF16.F32.PACK_AB R67, R71, R70 ;  /* 0x000000464743723e */ /* 0x000fe200000010ff */
[----:B------:R-:W-:Y:S01]  /*2140*/  VIADD R0, R0, UR36 ;  /* 0x0000002400007c36 */ /* 0x000fe20008000000 */
[----:B------:R-:W-:Y:S01]  /*2150*/  F2FP.BF16.F32.PACK_AB R72, R73, R72 ;  /* 0x000000484948723e */ /* 0x000fe200000010ff */
[----:B------:R-:W1:Y:S02]  /*2160*/  @!P2 SYNCS.CCTL.IV [UR36+0x50008] ;  /* 0x05000800ff00a9b1 */ /* 0x000e640008000024 */
[----:B-1----:R-:W-:Y:S01]  /*2170*/  BAR.SYNC.DEFER_BLOCKING 0x0 ;  /* 0x0000000000007b1d */ /* 0x002fe20000010000 */
[----:B------:R-:W-:Y:S02]  /*2180*/  F2FP.BF16.F32.PACK_AB R33, R35, R34 ;  /* 0x000000222321723e */ /* 0x000fe400000010ff */
[----:B------:R-:W-:Y:S02]  /*2190*/  F2FP.BF16.F32.PACK_AB R73, R75, R74 ;  /* 0x0000004a4b49723e */ /* 0x000fe400000010ff */
[----:B------:R-:W-:-:S02]  /*21a0*/  F2FP.BF16.F32.PACK_AB R34, R37, R36 ;  /* 0x000000242522723e */ /* 0x000fc400000010ff */
[----:B------:R-:W-:Y:S02]  /*21b0*/  F2FP.BF16.F32.PACK_AB R35, R39, R38 ;  /* 0x000000262723723e */ /* 0x000fe400000010ff */
[----:B------:R-:W-:Y:S02]  /*21c0*/  F2FP.BF16.F32.PACK_AB R40, R41, R40 ;  /* 0x000000282928723e */ /* 0x000fe400000010ff */
[----:B------:R-:W-:Y:S02]  /*21d0*/  F2FP.BF16.F32.PACK_AB R74, R77, R76 ;  /* 0x0000004c4d4a723e */ /* 0x000fe400000010ff */
[----:B------:R-:W-:Y:S02]  /*21e0*/  F2FP.BF16.F32.PACK_AB R75, R79, R78 ;  /* 0x0000004e4f4b723e */ /* 0x000fe400000010ff */
[----:B------:R-:W-:Y:S02]  /*21f0*/  F2FP.BF16.F32.PACK_AB R80, R81, R80 ;  /* 0x000000505150723e */ /* 0x000fe400000010ff */
[----:B------:R-:W-:-:S02]  /*2200*/  F2FP.BF16.F32.PACK_AB R41, R43, R42 ;  /* 0x0000002a2b29723e */ /* 0x000fc400000010ff */
[----:B------:R-:W-:Y:S02]  /*2210*/  F2FP.BF16.F32.PACK_AB R81, R83, R82 ;  /* 0x000000525351723e */ /* 0x000fe400000010ff */
[----:B------:R-:W-:Y:S02]  /*2220*/  F2FP.BF16.F32.PACK_AB R42, R45, R44 ;  /* 0x0000002c2d2a723e */ /* 0x000fe400000010ff */
[----:B------:R-:W-:Y:S01]  /*2230*/  F2FP.BF16.F32.PACK_AB R43, R47, R46 ;  /* 0x0000002e2f2b723e */ /* 0x000fe200000010ff */
[----:B------:R-:W1:Y:S02]  /*2240*/  @!P2 SYNCS.CCTL.IV [UR36+0x50010] ;  /* 0x05001000ff00a9b1 */ /* 0x000e640008000024 */
[----:B-1----:R-:W-:Y:S01]  /*2250*/  BAR.SYNC.DEFER_BLOCKING 0x0 ;  /* 0x0000000000007b1d */ /* 0x002fe20000010000 */
[----:B------:R-:W-:Y:S02]  /*2260*/  F2FP.BF16.F32.PACK_AB R48, R49, R48 ;  /* 0x000000303130723e */ /* 0x000fe400000010ff */
[----:B------:R-:W-:-:S02]  /*2270*/  F2FP.BF16.F32.PACK_AB R82, R85, R84 ;  /* 0x000000545552723e */ /* 0x000fc400000010ff */
[----:B------:R-:W-:Y:S02]  /*2280*/  F2FP.BF16.F32.PACK_AB R83, R87, R86 ;  /* 0x000000565753723e */ /* 0x000fe400000010ff */
[----:B------:R-:W-:Y:S02]  /*2290*/  F2FP.BF16.F32.PACK_AB R49, R51, R50 ;  /* 0x000000323331723e */ /* 0x000fe400000010ff */
[----:B------:R-:W-:Y:S02]  /*22a0*/  F2FP.BF16.F32.PACK_AB R50, R53, R52 ;  /* 0x000000343532723e */ /* 0x000fe400000010ff */
[----:B------:R-:W-:Y:S01]  /*22b0*/  F2FP.BF16.F32.PACK_AB R51, R55, R54 ;  /* 0x000000363733723e */ /* 0x000fe200000010ff */
[----:B------:R-:W1:Y:S02]  /*22c0*/  @!P2 SYNCS.CCTL.IV [UR36+0x50018] ;  /* 0x05001800ff00a9b1 */ /* 0x000e640008000024 */
[----:B-1----:R-:W-:Y:S04]  /*22d0*/  STSM.16.M88.4 [R2], R56 ;  /* 0x0000003802007844 */ /* 0x002fe80000000200 */
[----:B------:R-:W-:Y:S04]  /*22e0*/  STSM.16.M88.4 [R2+0x4000], R24 ;  /* 0x0040001802007844 */ /* 0x000fe80000000200 */
[----:B------:R-:W-:Y:S04]  /*22f0*/  STSM.16.M88.4 [R3], R64 ;  /* 0x0000004003007844 */ /* 0x000fe80000000200 */
[----:B------:R-:W-:Y:S04]  /*2300*/  STSM.16.M88.4 [R3+0x4000], R32 ;  /* 0x0040002003007844 */ /* 0x000fe80000000200 */
[----:B------:R-:W-:Y:S04]  /*2310*/  STSM.16.M88.4 [R4], R72 ;  /* 0x0000004804007844 */ /* 0x000fe80000000200 */
[----:B------:R-:W-:Y:S04]  /*2320*/  STSM.16.M88.4 [R4+0x4000], R40 ;  /* 0x0040002804007844 */ /* 0x000fe80000000200 */
[----:B------:R-:W-:Y:S04]  /*2330*/  STSM.16.M88.4 [R0], R80 ;  /* 0x0000005000007844 */ /* 0x000fe80000000200 */
[----:B------:R-:W-:Y:S01]  /*2340*/  STSM.16.M88.4 [R0+0x4000], R48 ;  /* 0x0040003000007844 */ /* 0x000fe20000000200 */
[----:B------:R1:W-:Y:S06]  /*2350*/  MEMBAR.ALL.CTA ;  /* 0x0000000000007992 */ /* 0x0003ec0000008000 */
[----:B-1----:R-:W1:Y:S02]  /*2360*/  FENCE.VIEW.ASYNC.S ;  /* 0x00000000000073c6 */ /* 0x002e640000000000 */
[----:B-1----:R-:W-:Y:S06]  /*2370*/  BAR.SYNC.DEFER_BLOCKING 0x0 ;  /* 0x0000000000007b1d */ /* 0x002fec0000010000 */
[----:B------:R1:W-:Y:S01]  /*2380*/  @UP1 UTMASTG.2D [UR36], [UR8] ;  /* 0x00000024080013b5 */ /* 0x0003e20008008000 */
[----:B------:R0:W-:Y:S01]  /*2390*/  UTMACMDFLUSH ;  /* 0x00000000000079b7 */ /* 0x0001e20000000000 */
[----:B------:R-:W-:-:S04]  /*23a0*/  DEPBAR.LE SB0, 0x0 ;  /* 0x000080000000791a */ /* 0x000fc80000000000 */
[----:B------:R-:W-:Y:S06]  /*23b0*/  BAR.SYNC.DEFER_BLOCKING 0x0 ;  /* 0x0000000000007b1d */ /* 0x000fec0000010000 */
[----:B-1----:R-:W-:Y:S05]  /*23c0*/  EXIT ;  /* 0x000000000000794d */ /* 0x002fea0003800000 */
.L_x_48:
[----:B------:R-:W1:Y:S02]  /*23d0*/  SYNCS.PHASECHK.TRANS64.TRYWAIT P0, [UR21+0x50000], R3 ;  /* 0x05000003ff0075a7 */ /* 0x000e640008000155 */
[----:B-1----:R-:W-:Y:S05]  /*23e0*/  @!P0 BRA `(.L_x_48) ;  /* 0xfffffffc00f88947 */ /* 0x002fea000383ffff */
[----:B------:R-:W-:Y:S05]  /*23f0*/  BRA `(.L_x_50) ;  /* 0xfffffff400bc7947 */ /* 0x000fea000383ffff */
.L_x_51:
[----:B------:R-:W-:-:S00]  /*2400*/  BRA `(.L_x_51) ;  /* 0xfffffffc00fc7947 */ /* 0x000fc0000383ffff */
[----:B------:R-:W-:-:S00]  /*2410*/  NOP ;  /* 0x0000000000007918 */ /* 0x000fc00000000000 */
        /* <DEDUP_REMOVED lines=14> */
.L_x_52:


//--------------------- .nv.shared.gluon_wgmma    --------------------------
	.section	.nv.shared.gluon_wgmma,"aw",@nobits
	.sectionflags	@""
	.align	16
	.zero		1024


//--------------------- .nv.shared.reserved.0     --------------------------
	.section	.nv.shared.reserved.0,"aw",@nobits
	.weak		__nv_reservedSMEM_offset_0_alias
	.size		__nv_reservedSMEM_offset_0_alias, 0, 0
	.other		__nv_reservedSMEM_offset_0_alias,@"STO_CUDA_RESERVED_SHARED STV_DEFAULT"
__nv_reservedSMEM_offset_0_alias:
	.zero		0


//--------------------- .nv.constant0.gluon_wgmma --------------------------
	.section	.nv.constant0.gluon_wgmma,"a",@progbits
	.sectionflags	@""
	.align	4
.nv.constant0.gluon_wgmma:
	.zero		608


//--------------------- SYMBOLS --------------------------

	.type		.nv.reservedSmem.offset0,@object
	.size		.nv.reservedSmem.offset0,0x4
